//
// Generated by NVIDIA NVVM Compiler
//
// Compiler Build ID: CL-36424714
// Cuda compilation tools, release 13.0, V13.0.88
// Based on NVVM 20.0.0
//

.version 9.0
.target sm_100
.address_size 64

	// .globl	_Z8quickAddPdi
// _ZZ8quickAddPdiE11partial_sum has been demoted

.visible .entry _Z8quickAddPdi(
	.param .u64 .ptr .align 1 _Z8quickAddPdi_param_0,
	.param .u32 _Z8quickAddPdi_param_1
)
{
	.reg .pred 	%p<9>;
	.reg .b32 	%r<15>;
	.reg .b64 	%rd<12>;
	.reg .b64 	%fd<34>;
	// demoted variable
	.shared .align 8 .b8 _ZZ8quickAddPdiE11partial_sum[2048];
	ld.param.u64 	%rd2, [_Z8quickAddPdi_param_0];
	ld.param.u32 	%r8, [_Z8quickAddPdi_param_1];
	cvta.to.global.u64 	%rd1, %rd2;
	mov.u32 	%r1, %ctaid.x;
	shl.b32 	%r9, %r1, 9;
	mov.u32 	%r2, %tid.x;
	add.s32 	%r14, %r9, %r2;
	setp.ne.s32 	%p1, %r2, 0;
	@%p1 bra 	$L__BB0_2;
	mov.b64 	%rd3, 0;
	st.shared.u64 	[_ZZ8quickAddPdiE11partial_sum], %rd3;
	st.shared.u64 	[_ZZ8quickAddPdiE11partial_sum+8], %rd3;
	st.shared.u64 	[_ZZ8quickAddPdiE11partial_sum+16], %rd3;
	st.shared.u64 	[_ZZ8quickAddPdiE11partial_sum+24], %rd3;
	st.shared.u64 	[_ZZ8quickAddPdiE11partial_sum+32], %rd3;
	st.shared.u64 	[_ZZ8quickAddPdiE11partial_sum+40], %rd3;
	st.shared.u64 	[_ZZ8quickAddPdiE11partial_sum+48], %rd3;
	st.shared.u64 	[_ZZ8quickAddPdiE11partial_sum+56], %rd3;
	st.shared.u64 	[_ZZ8quickAddPdiE11partial_sum+64], %rd3;
	st.shared.u64 	[_ZZ8quickAddPdiE11partial_sum+72], %rd3;
	st.shared.u64 	[_ZZ8quickAddPdiE11partial_sum+80], %rd3;
	st.shared.u64 	[_ZZ8quickAddPdiE11partial_sum+88], %rd3;
	st.shared.u64 	[_ZZ8quickAddPdiE11partial_sum+96], %rd3;
	st.shared.u64 	[_ZZ8quickAddPdiE11partial_sum+104], %rd3;
	st.shared.u64 	[_ZZ8quickAddPdiE11partial_sum+112], %rd3;
	st.shared.u64 	[_ZZ8quickAddPdiE11partial_sum+120], %rd3;
	st.shared.u64 	[_ZZ8quickAddPdiE11partial_sum+128], %rd3;
	st.shared.u64 	[_ZZ8quickAddPdiE11partial_sum+136], %rd3;
	st.shared.u64 	[_ZZ8quickAddPdiE11partial_sum+144], %rd3;
	st.shared.u64 	[_ZZ8quickAddPdiE11partial_sum+152], %rd3;
	st.shared.u64 	[_ZZ8quickAddPdiE11partial_sum+160], %rd3;
	st.shared.u64 	[_ZZ8quickAddPdiE11partial_sum+168], %rd3;
	st.shared.u64 	[_ZZ8quickAddPdiE11partial_sum+176], %rd3;
	st.shared.u64 	[_ZZ8quickAddPdiE11partial_sum+184], %rd3;
	st.shared.u64 	[_ZZ8quickAddPdiE11partial_sum+192], %rd3;
	st.shared.u64 	[_ZZ8quickAddPdiE11partial_sum+200], %rd3;
	st.shared.u64 	[_ZZ8quickAddPdiE11partial_sum+208], %rd3;
	st.shared.u64 	[_ZZ8quickAddPdiE11partial_sum+216], %rd3;
	st.shared.u64 	[_ZZ8quickAddPdiE11partial_sum+224], %rd3;
	st.shared.u64 	[_ZZ8quickAddPdiE11partial_sum+232], %rd3;
	st.shared.u64 	[_ZZ8quickAddPdiE11partial_sum+240], %rd3;
	st.shared.u64 	[_ZZ8quickAddPdiE11partial_sum+248], %rd3;
	st.shared.u64 	[_ZZ8quickAddPdiE11partial_sum+256], %rd3;
	st.shared.u64 	[_ZZ8quickAddPdiE11partial_sum+264], %rd3;
	st.shared.u64 	[_ZZ8quickAddPdiE11partial_sum+272], %rd3;
	st.shared.u64 	[_ZZ8quickAddPdiE11partial_sum+280], %rd3;
	st.shared.u64 	[_ZZ8quickAddPdiE11partial_sum+288], %rd3;
	st.shared.u64 	[_ZZ8quickAddPdiE11partial_sum+296], %rd3;
	st.shared.u64 	[_ZZ8quickAddPdiE11partial_sum+304], %rd3;
	st.shared.u64 	[_ZZ8quickAddPdiE11partial_sum+312], %rd3;
	st.shared.u64 	[_ZZ8quickAddPdiE11partial_sum+320], %rd3;
	st.shared.u64 	[_ZZ8quickAddPdiE11partial_sum+328], %rd3;
	st.shared.u64 	[_ZZ8quickAddPdiE11partial_sum+336], %rd3;
	st.shared.u64 	[_ZZ8quickAddPdiE11partial_sum+344], %rd3;
	st.shared.u64 	[_ZZ8quickAddPdiE11partial_sum+352], %rd3;
	st.shared.u64 	[_ZZ8quickAddPdiE11partial_sum+360], %rd3;
	st.shared.u64 	[_ZZ8quickAddPdiE11partial_sum+368], %rd3;
	st.shared.u64 	[_ZZ8quickAddPdiE11partial_sum+376], %rd3;
	st.shared.u64 	[_ZZ8quickAddPdiE11partial_sum+384], %rd3;
	st.shared.u64 	[_ZZ8quickAddPdiE11partial_sum+392], %rd3;
	st.shared.u64 	[_ZZ8quickAddPdiE11partial_sum+400], %rd3;
	st.shared.u64 	[_ZZ8quickAddPdiE11partial_sum+408], %rd3;
	st.shared.u64 	[_ZZ8quickAddPdiE11partial_sum+416], %rd3;
	st.shared.u64 	[_ZZ8quickAddPdiE11partial_sum+424], %rd3;
	st.shared.u64 	[_ZZ8quickAddPdiE11partial_sum+432], %rd3;
	st.shared.u64 	[_ZZ8quickAddPdiE11partial_sum+440], %rd3;
	st.shared.u64 	[_ZZ8quickAddPdiE11partial_sum+448], %rd3;
	st.shared.u64 	[_ZZ8quickAddPdiE11partial_sum+456], %rd3;
	st.shared.u64 	[_ZZ8quickAddPdiE11partial_sum+464], %rd3;
	st.shared.u64 	[_ZZ8quickAddPdiE11partial_sum+472], %rd3;
	st.shared.u64 	[_ZZ8quickAddPdiE11partial_sum+480], %rd3;
	st.shared.u64 	[_ZZ8quickAddPdiE11partial_sum+488], %rd3;
	st.shared.u64 	[_ZZ8quickAddPdiE11partial_sum+496], %rd3;
	st.shared.u64 	[_ZZ8quickAddPdiE11partial_sum+504], %rd3;
	st.shared.u64 	[_ZZ8quickAddPdiE11partial_sum+512], %rd3;
	st.shared.u64 	[_ZZ8quickAddPdiE11partial_sum+520], %rd3;
	st.shared.u64 	[_ZZ8quickAddPdiE11partial_sum+528], %rd3;
	st.shared.u64 	[_ZZ8quickAddPdiE11partial_sum+536], %rd3;
	st.shared.u64 	[_ZZ8quickAddPdiE11partial_sum+544], %rd3;
	st.shared.u64 	[_ZZ8quickAddPdiE11partial_sum+552], %rd3;
	st.shared.u64 	[_ZZ8quickAddPdiE11partial_sum+560], %rd3;
	st.shared.u64 	[_ZZ8quickAddPdiE11partial_sum+568], %rd3;
	st.shared.u64 	[_ZZ8quickAddPdiE11partial_sum+576], %rd3;
	st.shared.u64 	[_ZZ8quickAddPdiE11partial_sum+584], %rd3;
	st.shared.u64 	[_ZZ8quickAddPdiE11partial_sum+592], %rd3;
	st.shared.u64 	[_ZZ8quickAddPdiE11partial_sum+600], %rd3;
	st.shared.u64 	[_ZZ8quickAddPdiE11partial_sum+608], %rd3;
	st.shared.u64 	[_ZZ8quickAddPdiE11partial_sum+616], %rd3;
	st.shared.u64 	[_ZZ8quickAddPdiE11partial_sum+624], %rd3;
	st.shared.u64 	[_ZZ8quickAddPdiE11partial_sum+632], %rd3;
	st.shared.u64 	[_ZZ8quickAddPdiE11partial_sum+640], %rd3;
	st.shared.u64 	[_ZZ8quickAddPdiE11partial_sum+648], %rd3;
	st.shared.u64 	[_ZZ8quickAddPdiE11partial_sum+656], %rd3;
	st.shared.u64 	[_ZZ8quickAddPdiE11partial_sum+664], %rd3;
	st.shared.u64 	[_ZZ8quickAddPdiE11partial_sum+672], %rd3;
	st.shared.u64 	[_ZZ8quickAddPdiE11partial_sum+680], %rd3;
	st.shared.u64 	[_ZZ8quickAddPdiE11partial_sum+688], %rd3;
	st.shared.u64 	[_ZZ8quickAddPdiE11partial_sum+696], %rd3;
	st.shared.u64 	[_ZZ8quickAddPdiE11partial_sum+704], %rd3;
	st.shared.u64 	[_ZZ8quickAddPdiE11partial_sum+712], %rd3;
	st.shared.u64 	[_ZZ8quickAddPdiE11partial_sum+720], %rd3;
	st.shared.u64 	[_ZZ8quickAddPdiE11partial_sum+728], %rd3;
	st.shared.u64 	[_ZZ8quickAddPdiE11partial_sum+736], %rd3;
	st.shared.u64 	[_ZZ8quickAddPdiE11partial_sum+744], %rd3;
	st.shared.u64 	[_ZZ8quickAddPdiE11partial_sum+752], %rd3;
	st.shared.u64 	[_ZZ8quickAddPdiE11partial_sum+760], %rd3;
	st.shared.u64 	[_ZZ8quickAddPdiE11partial_sum+768], %rd3;
	st.shared.u64 	[_ZZ8quickAddPdiE11partial_sum+776], %rd3;
	st.shared.u64 	[_ZZ8quickAddPdiE11partial_sum+784], %rd3;
	st.shared.u64 	[_ZZ8quickAddPdiE11partial_sum+792], %rd3;
	st.shared.u64 	[_ZZ8quickAddPdiE11partial_sum+800], %rd3;
	st.shared.u64 	[_ZZ8quickAddPdiE11partial_sum+808], %rd3;
	st.shared.u64 	[_ZZ8quickAddPdiE11partial_sum+816], %rd3;
	st.shared.u64 	[_ZZ8quickAddPdiE11partial_sum+824], %rd3;
	st.shared.u64 	[_ZZ8quickAddPdiE11partial_sum+832], %rd3;
	st.shared.u64 	[_ZZ8quickAddPdiE11partial_sum+840], %rd3;
	st.shared.u64 	[_ZZ8quickAddPdiE11partial_sum+848], %rd3;
	st.shared.u64 	[_ZZ8quickAddPdiE11partial_sum+856], %rd3;
	st.shared.u64 	[_ZZ8quickAddPdiE11partial_sum+864], %rd3;
	st.shared.u64 	[_ZZ8quickAddPdiE11partial_sum+872], %rd3;
	st.shared.u64 	[_ZZ8quickAddPdiE11partial_sum+880], %rd3;
	st.shared.u64 	[_ZZ8quickAddPdiE11partial_sum+888], %rd3;
	st.shared.u64 	[_ZZ8quickAddPdiE11partial_sum+896], %rd3;
	st.shared.u64 	[_ZZ8quickAddPdiE11partial_sum+904], %rd3;
	st.shared.u64 	[_ZZ8quickAddPdiE11partial_sum+912], %rd3;
	st.shared.u64 	[_ZZ8quickAddPdiE11partial_sum+920], %rd3;
	st.shared.u64 	[_ZZ8quickAddPdiE11partial_sum+928], %rd3;
	st.shared.u64 	[_ZZ8quickAddPdiE11partial_sum+936], %rd3;
	st.shared.u64 	[_ZZ8quickAddPdiE11partial_sum+944], %rd3;
	st.shared.u64 	[_ZZ8quickAddPdiE11partial_sum+952], %rd3;
	st.shared.u64 	[_ZZ8quickAddPdiE11partial_sum+960], %rd3;
	st.shared.u64 	[_ZZ8quickAddPdiE11partial_sum+968], %rd3;
	st.shared.u64 	[_ZZ8quickAddPdiE11partial_sum+976], %rd3;
	st.shared.u64 	[_ZZ8quickAddPdiE11partial_sum+984], %rd3;
	st.shared.u64 	[_ZZ8quickAddPdiE11partial_sum+992], %rd3;
	st.shared.u64 	[_ZZ8quickAddPdiE11partial_sum+1000], %rd3;
	st.shared.u64 	[_ZZ8quickAddPdiE11partial_sum+1008], %rd3;
	st.shared.u64 	[_ZZ8quickAddPdiE11partial_sum+1016], %rd3;
	st.shared.u64 	[_ZZ8quickAddPdiE11partial_sum+1024], %rd3;
	st.shared.u64 	[_ZZ8quickAddPdiE11partial_sum+1032], %rd3;
	st.shared.u64 	[_ZZ8quickAddPdiE11partial_sum+1040], %rd3;
	st.shared.u64 	[_ZZ8quickAddPdiE11partial_sum+1048], %rd3;
	st.shared.u64 	[_ZZ8quickAddPdiE11partial_sum+1056], %rd3;
	st.shared.u64 	[_ZZ8quickAddPdiE11partial_sum+1064], %rd3;
	st.shared.u64 	[_ZZ8quickAddPdiE11partial_sum+1072], %rd3;
	st.shared.u64 	[_ZZ8quickAddPdiE11partial_sum+1080], %rd3;
	st.shared.u64 	[_ZZ8quickAddPdiE11partial_sum+1088], %rd3;
	st.shared.u64 	[_ZZ8quickAddPdiE11partial_sum+1096], %rd3;
	st.shared.u64 	[_ZZ8quickAddPdiE11partial_sum+1104], %rd3;
	st.shared.u64 	[_ZZ8quickAddPdiE11partial_sum+1112], %rd3;
	st.shared.u64 	[_ZZ8quickAddPdiE11partial_sum+1120], %rd3;
	st.shared.u64 	[_ZZ8quickAddPdiE11partial_sum+1128], %rd3;
	st.shared.u64 	[_ZZ8quickAddPdiE11partial_sum+1136], %rd3;
	st.shared.u64 	[_ZZ8quickAddPdiE11partial_sum+1144], %rd3;
	st.shared.u64 	[_ZZ8quickAddPdiE11partial_sum+1152], %rd3;
	st.shared.u64 	[_ZZ8quickAddPdiE11partial_sum+1160], %rd3;
	st.shared.u64 	[_ZZ8quickAddPdiE11partial_sum+1168], %rd3;
	st.shared.u64 	[_ZZ8quickAddPdiE11partial_sum+1176], %rd3;
	st.shared.u64 	[_ZZ8quickAddPdiE11partial_sum+1184], %rd3;
	st.shared.u64 	[_ZZ8quickAddPdiE11partial_sum+1192], %rd3;
	st.shared.u64 	[_ZZ8quickAddPdiE11partial_sum+1200], %rd3;
	st.shared.u64 	[_ZZ8quickAddPdiE11partial_sum+1208], %rd3;
	st.shared.u64 	[_ZZ8quickAddPdiE11partial_sum+1216], %rd3;
	st.shared.u64 	[_ZZ8quickAddPdiE11partial_sum+1224], %rd3;
	st.shared.u64 	[_ZZ8quickAddPdiE11partial_sum+1232], %rd3;
	st.shared.u64 	[_ZZ8quickAddPdiE11partial_sum+1240], %rd3;
	st.shared.u64 	[_ZZ8quickAddPdiE11partial_sum+1248], %rd3;
	st.shared.u64 	[_ZZ8quickAddPdiE11partial_sum+1256], %rd3;
	st.shared.u64 	[_ZZ8quickAddPdiE11partial_sum+1264], %rd3;
	st.shared.u64 	[_ZZ8quickAddPdiE11partial_sum+1272], %rd3;
	st.shared.u64 	[_ZZ8quickAddPdiE11partial_sum+1280], %rd3;
	st.shared.u64 	[_ZZ8quickAddPdiE11partial_sum+1288], %rd3;
	st.shared.u64 	[_ZZ8quickAddPdiE11partial_sum+1296], %rd3;
	st.shared.u64 	[_ZZ8quickAddPdiE11partial_sum+1304], %rd3;
	st.shared.u64 	[_ZZ8quickAddPdiE11partial_sum+1312], %rd3;
	st.shared.u64 	[_ZZ8quickAddPdiE11partial_sum+1320], %rd3;
	st.shared.u64 	[_ZZ8quickAddPdiE11partial_sum+1328], %rd3;
	st.shared.u64 	[_ZZ8quickAddPdiE11partial_sum+1336], %rd3;
	st.shared.u64 	[_ZZ8quickAddPdiE11partial_sum+1344], %rd3;
	st.shared.u64 	[_ZZ8quickAddPdiE11partial_sum+1352], %rd3;
	st.shared.u64 	[_ZZ8quickAddPdiE11partial_sum+1360], %rd3;
	st.shared.u64 	[_ZZ8quickAddPdiE11partial_sum+1368], %rd3;
	st.shared.u64 	[_ZZ8quickAddPdiE11partial_sum+1376], %rd3;
	st.shared.u64 	[_ZZ8quickAddPdiE11partial_sum+1384], %rd3;
	st.shared.u64 	[_ZZ8quickAddPdiE11partial_sum+1392], %rd3;
	st.shared.u64 	[_ZZ8quickAddPdiE11partial_sum+1400], %rd3;
	st.shared.u64 	[_ZZ8quickAddPdiE11partial_sum+1408], %rd3;
	st.shared.u64 	[_ZZ8quickAddPdiE11partial_sum+1416], %rd3;
	st.shared.u64 	[_ZZ8quickAddPdiE11partial_sum+1424], %rd3;
	st.shared.u64 	[_ZZ8quickAddPdiE11partial_sum+1432], %rd3;
	st.shared.u64 	[_ZZ8quickAddPdiE11partial_sum+1440], %rd3;
	st.shared.u64 	[_ZZ8quickAddPdiE11partial_sum+1448], %rd3;
	st.shared.u64 	[_ZZ8quickAddPdiE11partial_sum+1456], %rd3;
	st.shared.u64 	[_ZZ8quickAddPdiE11partial_sum+1464], %rd3;
	st.shared.u64 	[_ZZ8quickAddPdiE11partial_sum+1472], %rd3;
	st.shared.u64 	[_ZZ8quickAddPdiE11partial_sum+1480], %rd3;
	st.shared.u64 	[_ZZ8quickAddPdiE11partial_sum+1488], %rd3;
	st.shared.u64 	[_ZZ8quickAddPdiE11partial_sum+1496], %rd3;
	st.shared.u64 	[_ZZ8quickAddPdiE11partial_sum+1504], %rd3;
	st.shared.u64 	[_ZZ8quickAddPdiE11partial_sum+1512], %rd3;
	st.shared.u64 	[_ZZ8quickAddPdiE11partial_sum+1520], %rd3;
	st.shared.u64 	[_ZZ8quickAddPdiE11partial_sum+1528], %rd3;
	st.shared.u64 	[_ZZ8quickAddPdiE11partial_sum+1536], %rd3;
	st.shared.u64 	[_ZZ8quickAddPdiE11partial_sum+1544], %rd3;
	st.shared.u64 	[_ZZ8quickAddPdiE11partial_sum+1552], %rd3;
	st.shared.u64 	[_ZZ8quickAddPdiE11partial_sum+1560], %rd3;
	st.shared.u64 	[_ZZ8quickAddPdiE11partial_sum+1568], %rd3;
	st.shared.u64 	[_ZZ8quickAddPdiE11partial_sum+1576], %rd3;
	st.shared.u64 	[_ZZ8quickAddPdiE11partial_sum+1584], %rd3;
	st.shared.u64 	[_ZZ8quickAddPdiE11partial_sum+1592], %rd3;
	st.shared.u64 	[_ZZ8quickAddPdiE11partial_sum+1600], %rd3;
	st.shared.u64 	[_ZZ8quickAddPdiE11partial_sum+1608], %rd3;
	st.shared.u64 	[_ZZ8quickAddPdiE11partial_sum+1616], %rd3;
	st.shared.u64 	[_ZZ8quickAddPdiE11partial_sum+1624], %rd3;
	st.shared.u64 	[_ZZ8quickAddPdiE11partial_sum+1632], %rd3;
	st.shared.u64 	[_ZZ8quickAddPdiE11partial_sum+1640], %rd3;
	st.shared.u64 	[_ZZ8quickAddPdiE11partial_sum+1648], %rd3;
	st.shared.u64 	[_ZZ8quickAddPdiE11partial_sum+1656], %rd3;
	st.shared.u64 	[_ZZ8quickAddPdiE11partial_sum+1664], %rd3;
	st.shared.u64 	[_ZZ8quickAddPdiE11partial_sum+1672], %rd3;
	st.shared.u64 	[_ZZ8quickAddPdiE11partial_sum+1680], %rd3;
	st.shared.u64 	[_ZZ8quickAddPdiE11partial_sum+1688], %rd3;
	st.shared.u64 	[_ZZ8quickAddPdiE11partial_sum+1696], %rd3;
	st.shared.u64 	[_ZZ8quickAddPdiE11partial_sum+1704], %rd3;
	st.shared.u64 	[_ZZ8quickAddPdiE11partial_sum+1712], %rd3;
	st.shared.u64 	[_ZZ8quickAddPdiE11partial_sum+1720], %rd3;
	st.shared.u64 	[_ZZ8quickAddPdiE11partial_sum+1728], %rd3;
	st.shared.u64 	[_ZZ8quickAddPdiE11partial_sum+1736], %rd3;
	st.shared.u64 	[_ZZ8quickAddPdiE11partial_sum+1744], %rd3;
	st.shared.u64 	[_ZZ8quickAddPdiE11partial_sum+1752], %rd3;
	st.shared.u64 	[_ZZ8quickAddPdiE11partial_sum+1760], %rd3;
	st.shared.u64 	[_ZZ8quickAddPdiE11partial_sum+1768], %rd3;
	st.shared.u64 	[_ZZ8quickAddPdiE11partial_sum+1776], %rd3;
	st.shared.u64 	[_ZZ8quickAddPdiE11partial_sum+1784], %rd3;
	st.shared.u64 	[_ZZ8quickAddPdiE11partial_sum+1792], %rd3;
	st.shared.u64 	[_ZZ8quickAddPdiE11partial_sum+1800], %rd3;
	st.shared.u64 	[_ZZ8quickAddPdiE11partial_sum+1808], %rd3;
	st.shared.u64 	[_ZZ8quickAddPdiE11partial_sum+1816], %rd3;
	st.shared.u64 	[_ZZ8quickAddPdiE11partial_sum+1824], %rd3;
	st.shared.u64 	[_ZZ8quickAddPdiE11partial_sum+1832], %rd3;
	st.shared.u64 	[_ZZ8quickAddPdiE11partial_sum+1840], %rd3;
	st.shared.u64 	[_ZZ8quickAddPdiE11partial_sum+1848], %rd3;
	st.shared.u64 	[_ZZ8quickAddPdiE11partial_sum+1856], %rd3;
	st.shared.u64 	[_ZZ8quickAddPdiE11partial_sum+1864], %rd3;
	st.shared.u64 	[_ZZ8quickAddPdiE11partial_sum+1872], %rd3;
	st.shared.u64 	[_ZZ8quickAddPdiE11partial_sum+1880], %rd3;
	st.shared.u64 	[_ZZ8quickAddPdiE11partial_sum+1888], %rd3;
	st.shared.u64 	[_ZZ8quickAddPdiE11partial_sum+1896], %rd3;
	st.shared.u64 	[_ZZ8quickAddPdiE11partial_sum+1904], %rd3;
	st.shared.u64 	[_ZZ8quickAddPdiE11partial_sum+1912], %rd3;
	st.shared.u64 	[_ZZ8quickAddPdiE11partial_sum+1920], %rd3;
	st.shared.u64 	[_ZZ8quickAddPdiE11partial_sum+1928], %rd3;
	st.shared.u64 	[_ZZ8quickAddPdiE11partial_sum+1936], %rd3;
	st.shared.u64 	[_ZZ8quickAddPdiE11partial_sum+1944], %rd3;
	st.shared.u64 	[_ZZ8quickAddPdiE11partial_sum+1952], %rd3;
	st.shared.u64 	[_ZZ8quickAddPdiE11partial_sum+1960], %rd3;
	st.shared.u64 	[_ZZ8quickAddPdiE11partial_sum+1968], %rd3;
	st.shared.u64 	[_ZZ8quickAddPdiE11partial_sum+1976], %rd3;
	st.shared.u64 	[_ZZ8quickAddPdiE11partial_sum+1984], %rd3;
	st.shared.u64 	[_ZZ8quickAddPdiE11partial_sum+1992], %rd3;
	st.shared.u64 	[_ZZ8quickAddPdiE11partial_sum+2000], %rd3;
	st.shared.u64 	[_ZZ8quickAddPdiE11partial_sum+2008], %rd3;
	st.shared.u64 	[_ZZ8quickAddPdiE11partial_sum+2016], %rd3;
	st.shared.u64 	[_ZZ8quickAddPdiE11partial_sum+2024], %rd3;
	st.shared.u64 	[_ZZ8quickAddPdiE11partial_sum+2032], %rd3;
	st.shared.u64 	[_ZZ8quickAddPdiE11partial_sum+2040], %rd3;
$L__BB0_2:
	bar.sync 	0;
	setp.ge.s32 	%p2, %r14, %r8;
	shl.b32 	%r10, %r2, 3;
	mov.u32 	%r11, _ZZ8quickAddPdiE11partial_sum;
	add.s32 	%r4, %r11, %r10;
	@%p2 bra 	$L__BB0_8;
	mov.u32 	%r12, %nctaid.x;
	shl.b32 	%r5, %r12, 8;
$L__BB0_4:
	add.s32 	%r13, %r14, 256;
	setp.ge.s32 	%p3, %r13, %r8;
	@%p3 bra 	$L__BB0_6;
	mul.wide.s32 	%rd7, %r14, 8;
	add.s64 	%rd8, %rd1, %rd7;
	ld.global.f64 	%fd4, [%rd8];
	ld.global.f64 	%fd5, [%rd8+2048];
	add.f64 	%fd6, %fd4, %fd5;
	ld.shared.f64 	%fd7, [%r4];
	add.f64 	%fd8, %fd7, %fd6;
	st.shared.f64 	[%r4], %fd8;
	mov.b64 	%rd9, 0;
	st.global.u64 	[%rd8], %rd9;
	st.global.u64 	[%rd8+2048], %rd9;
	bra.uni 	$L__BB0_7;
$L__BB0_6:
	mul.wide.s32 	%rd4, %r14, 8;
	add.s64 	%rd5, %rd1, %rd4;
	ld.global.f64 	%fd1, [%rd5];
	ld.shared.f64 	%fd2, [%r4];
	add.f64 	%fd3, %fd1, %fd2;
	st.shared.f64 	[%r4], %fd3;
	mov.b64 	%rd6, 0;
	st.global.u64 	[%rd5], %rd6;
$L__BB0_7:
	add.s32 	%r14, %r14, %r5;
	setp.lt.s32 	%p4, %r14, %r8;
	@%p4 bra 	$L__BB0_4;
$L__BB0_8:
	bar.sync 	0;
	setp.gt.u32 	%p5, %r2, 127;
	@%p5 bra 	$L__BB0_10;
	ld.shared.f64 	%fd9, [%r4+1024];
	ld.shared.f64 	%fd10, [%r4];
	add.f64 	%fd11, %fd9, %fd10;
	st.shared.f64 	[%r4], %fd11;
$L__BB0_10:
	bar.sync 	0;
	setp.gt.u32 	%p6, %r2, 63;
	@%p6 bra 	$L__BB0_12;
	ld.shared.f64 	%fd12, [%r4+512];
	ld.shared.f64 	%fd13, [%r4];
	add.f64 	%fd14, %fd12, %fd13;
	st.shared.f64 	[%r4], %fd14;
$L__BB0_12:
	bar.sync 	0;
	setp.gt.u32 	%p7, %r2, 31;
	@%p7 bra 	$L__BB0_15;
	setp.ne.s32 	%p8, %r2, 0;
	ld.volatile.shared.f64 	%fd15, [%r4+256];
	ld.volatile.shared.f64 	%fd16, [%r4];
	add.f64 	%fd17, %fd15, %fd16;
	st.volatile.shared.f64 	[%r4], %fd17;
	ld.volatile.shared.f64 	%fd18, [%r4+128];
	ld.volatile.shared.f64 	%fd19, [%r4];
	add.f64 	%fd20, %fd18, %fd19;
	st.volatile.shared.f64 	[%r4], %fd20;
	ld.volatile.shared.f64 	%fd21, [%r4+64];
	ld.volatile.shared.f64 	%fd22, [%r4];
	add.f64 	%fd23, %fd21, %fd22;
	st.volatile.shared.f64 	[%r4], %fd23;
	ld.volatile.shared.f64 	%fd24, [%r4+32];
	ld.volatile.shared.f64 	%fd25, [%r4];
	add.f64 	%fd26, %fd24, %fd25;
	st.volatile.shared.f64 	[%r4], %fd26;
	ld.volatile.shared.f64 	%fd27, [%r4+16];
	ld.volatile.shared.f64 	%fd28, [%r4];
	add.f64 	%fd29, %fd27, %fd28;
	st.volatile.shared.f64 	[%r4], %fd29;
	ld.volatile.shared.f64 	%fd30, [%r4+8];
	ld.volatile.shared.f64 	%fd31, [%r4];
	add.f64 	%fd32, %fd30, %fd31;
	st.volatile.shared.f64 	[%r4], %fd32;
	@%p8 bra 	$L__BB0_15;
	ld.shared.f64 	%fd33, [_ZZ8quickAddPdiE11partial_sum];
	mul.wide.u32 	%rd10, %r1, 8;
	add.s64 	%rd11, %rd1, %rd10;
	st.global.f64 	[%rd11], %fd33;
$L__BB0_15:
	ret;

}
	// .globl	_Z20one_jacobi_iterationiddiiPdS_ddddS_
.visible .entry _Z20one_jacobi_iterationiddiiPdS_ddddS_(
	.param .u32 _Z20one_jacobi_iterationiddiiPdS_ddddS__param_0,
	.param .f64 _Z20one_jacobi_iterationiddiiPdS_ddddS__param_1,
	.param .f64 _Z20one_jacobi_iterationiddiiPdS_ddddS__param_2,
	.param .u32 _Z20one_jacobi_iterationiddiiPdS_ddddS__param_3,
	.param .u32 _Z20one_jacobi_iterationiddiiPdS_ddddS__param_4,
	.param .u64 .ptr .align 1 _Z20one_jacobi_iterationiddiiPdS_ddddS__param_5,
	.param .u64 .ptr .align 1 _Z20one_jacobi_iterationiddiiPdS_ddddS__param_6,
	.param .f64 _Z20one_jacobi_iterationiddiiPdS_ddddS__param_7,
	.param .f64 _Z20one_jacobi_iterationiddiiPdS_ddddS__param_8,
	.param .f64 _Z20one_jacobi_iterationiddiiPdS_ddddS__param_9,
	.param .f64 _Z20one_jacobi_iterationiddiiPdS_ddddS__param_10,
	.param .u64 .ptr .align 1 _Z20one_jacobi_iterationiddiiPdS_ddddS__param_11
)
{
	.reg .pred 	%p<5>;
	.reg .b32 	%r<41>;
	.reg .b64 	%rd<16>;
	.reg .b64 	%fd<48>;

	ld.param.u32 	%r18, [_Z20one_jacobi_iterationiddiiPdS_ddddS__param_0];
	ld.param.f64 	%fd7, [_Z20one_jacobi_iterationiddiiPdS_ddddS__param_1];
	ld.param.u32 	%r17, [_Z20one_jacobi_iterationiddiiPdS_ddddS__param_3];
	ld.param.u32 	%r19, [_Z20one_jacobi_iterationiddiiPdS_ddddS__param_4];
	ld.param.u64 	%rd4, [_Z20one_jacobi_iterationiddiiPdS_ddddS__param_5];
	ld.param.u64 	%rd5, [_Z20one_jacobi_iterationiddiiPdS_ddddS__param_6];
	ld.param.f64 	%fd9, [_Z20one_jacobi_iterationiddiiPdS_ddddS__param_7];
	ld.param.f64 	%fd10, [_Z20one_jacobi_iterationiddiiPdS_ddddS__param_8];
	ld.param.f64 	%fd11, [_Z20one_jacobi_iterationiddiiPdS_ddddS__param_9];
	ld.param.f64 	%fd12, [_Z20one_jacobi_iterationiddiiPdS_ddddS__param_10];
	ld.param.u64 	%rd6, [_Z20one_jacobi_iterationiddiiPdS_ddddS__param_11];
	mul.f64 	%fd13, %fd9, %fd9;
	rcp.rn.f64 	%fd1, %fd13;
	mul.f64 	%fd14, %fd10, %fd10;
	rcp.rn.f64 	%fd2, %fd14;
	mov.u32 	%r20, %ctaid.x;
	mov.u32 	%r1, %ntid.x;
	mov.u32 	%r21, %tid.x;
	mad.lo.s32 	%r22, %r20, %r1, %r21;
	add.s32 	%r2, %r22, 1;
	mov.u32 	%r23, %ctaid.y;
	mov.u32 	%r3, %ntid.y;
	mov.u32 	%r24, %tid.y;
	add.s32 	%r25, %r19, -2;
	mul.lo.s32 	%r4, %r25, %r18;
	mad.lo.s32 	%r26, %r23, %r3, %r24;
	add.s32 	%r27, %r26, %r4;
	add.s32 	%r39, %r27, 1;
	add.s32 	%r28, %r19, %r4;
	add.s32 	%r6, %r28, -1;
	setp.ge.s32 	%p1, %r39, %r6;
	@%p1 bra 	$L__BB1_6;
	cvta.to.global.u64 	%rd1, %rd4;
	add.f64 	%fd15, %fd2, %fd2;
	mul.f64 	%fd16, %fd1, 0dC000000000000000;
	sub.f64 	%fd17, %fd16, %fd15;
	sub.f64 	%fd3, %fd17, %fd11;
	add.s32 	%r7, %r17, -1;
	neg.f64 	%fd4, %fd11;
	mov.u32 	%r29, %nctaid.y;
	mul.lo.s32 	%r8, %r3, %r29;
	mov.u32 	%r30, %nctaid.x;
	mul.lo.s32 	%r9, %r1, %r30;
	cvta.to.global.u64 	%rd2, %rd5;
	cvta.to.global.u64 	%rd3, %rd6;
$L__BB1_2:
	setp.ge.s32 	%p2, %r2, %r7;
	@%p2 bra 	$L__BB1_5;
	ld.param.f64 	%fd47, [_Z20one_jacobi_iterationiddiiPdS_ddddS__param_2];
	add.s32 	%r31, %r39, -1;
	cvt.rn.f64.s32 	%fd18, %r31;
	fma.rn.f64 	%fd19, %fd10, %fd18, %fd47;
	mul.f64 	%fd20, %fd19, %fd19;
	mov.f64 	%fd21, 0d3FF0000000000000;
	sub.f64 	%fd5, %fd21, %fd20;
	add.f64 	%fd6, %fd5, %fd5;
	sub.s32 	%r32, %r39, %r4;
	mul.lo.s32 	%r11, %r32, %r17;
	sub.s32 	%r33, %r31, %r4;
	mul.lo.s32 	%r12, %r33, %r17;
	add.s32 	%r13, %r11, %r17;
	mov.u32 	%r40, %r2;
$L__BB1_4:
	add.s32 	%r34, %r40, -1;
	cvt.rn.f64.s32 	%fd22, %r34;
	fma.rn.f64 	%fd23, %fd9, %fd22, %fd7;
	mul.f64 	%fd24, %fd23, %fd23;
	mov.f64 	%fd25, 0d3FF0000000000000;
	sub.f64 	%fd26, %fd25, %fd24;
	mul.f64 	%fd27, %fd26, %fd4;
	mul.f64 	%fd28, %fd5, %fd27;
	add.f64 	%fd29, %fd26, %fd26;
	sub.f64 	%fd30, %fd28, %fd29;
	sub.f64 	%fd31, %fd30, %fd6;
	add.s32 	%r35, %r11, %r34;
	mul.wide.s32 	%rd7, %r35, 8;
	add.s64 	%rd8, %rd1, %rd7;
	ld.global.f64 	%fd32, [%rd8];
	ld.global.f64 	%fd33, [%rd8+16];
	add.f64 	%fd34, %fd32, %fd33;
	add.s32 	%r36, %r12, %r40;
	mul.wide.s32 	%rd9, %r36, 8;
	add.s64 	%rd10, %rd1, %rd9;
	ld.global.f64 	%fd35, [%rd10];
	add.s32 	%r37, %r13, %r40;
	mul.wide.s32 	%rd11, %r37, 8;
	add.s64 	%rd12, %rd1, %rd11;
	ld.global.f64 	%fd36, [%rd12];
	add.f64 	%fd37, %fd35, %fd36;
	mul.f64 	%fd38, %fd2, %fd37;
	fma.rn.f64 	%fd39, %fd1, %fd34, %fd38;
	add.s32 	%r38, %r11, %r40;
	ld.global.f64 	%fd40, [%rd8+8];
	fma.rn.f64 	%fd41, %fd3, %fd40, %fd39;
	sub.f64 	%fd42, %fd41, %fd31;
	div.rn.f64 	%fd43, %fd42, %fd3;
	mul.f64 	%fd44, %fd12, %fd43;
	sub.f64 	%fd45, %fd40, %fd44;
	mul.wide.s32 	%rd13, %r38, 8;
	add.s64 	%rd14, %rd2, %rd13;
	st.global.f64 	[%rd14], %fd45;
	mul.f64 	%fd46, %fd43, %fd43;
	add.s64 	%rd15, %rd3, %rd13;
	st.global.f64 	[%rd15], %fd46;
	add.s32 	%r40, %r40, %r9;
	setp.lt.s32 	%p3, %r40, %r7;
	@%p3 bra 	$L__BB1_4;
$L__BB1_5:
	add.s32 	%r39, %r39, %r8;
	setp.lt.s32 	%p4, %r39, %r6;
	@%p4 bra 	$L__BB1_2;
$L__BB1_6:
	ret;

}


// ===== COMPILED SASS (sm_100) =====

	.target	sm_100

	.elftype	@"ET_EXEC"


//--------------------- .note.nv.tkinfo           --------------------------
	.section	.note.nv.tkinfo,"",@"SHT_NOTE"
	.sectionflags	@"SHF_NOTE_NV_TKINFO"
	.tkinfo
        /*0018*/ 	.word	0x00000002
        /*0030*/ 	.string	""
        /*0030*/ 	.string	"ptxas"
        /*0030*/ 	.string	"Cuda compilation tools, release 13.0, V13.0.88"
        /*0030*/ 	.string	"Build cuda_13.0.r13.0/compiler.36424714_0"
        /*0030*/ 	.string	"-arch sm_100 -m 64 "



//--------------------- .note.nv.cuinfo           --------------------------
	.section	.note.nv.cuinfo,"",@"SHT_NOTE"
	.sectionflags	@"SHF_NOTE_NV_CUINFO"
        /*0018*/ 	.short	0x0002
        /*001a*/ 	.short	0x0064
        /*001c*/ 	.short	0x0082
	.zero		2


//--------------------- .nv.info                  --------------------------
	.section	.nv.info,"",@"SHT_CUDA_INFO"
	.align	4


	//----- nvinfo : EIATTR_REGCOUNT
	.align		4
        /*0000*/ 	.byte	0x04, 0x2f
        /*0002*/ 	.short	(.L_1 - .L_0)
	.align		4
.L_0:
        /*0004*/ 	.word	index@(_Z8quickAddPdi)
        /*0008*/ 	.word	0x00000014


	//----- nvinfo : EIATTR_FRAME_SIZE
	.align		4
.L_1:
        /*000c*/ 	.byte	0x04, 0x11
        /*000e*/ 	.short	(.L_3 - .L_2)
	.align		4
.L_2:
        /*0010*/ 	.word	index@(_Z8quickAddPdi)
        /*0014*/ 	.word	0x00000000


	//----- nvinfo : EIATTR_REGCOUNT
	.align		4
.L_3:
        /*0018*/ 	.byte	0x04, 0x2f
        /*001a*/ 	.short	(.L_5 - .L_4)
	.align		4
.L_4:
        /*001c*/ 	.word	index@(_Z20one_jacobi_iterationiddiiPdS_ddddS_)
        /*0020*/ 	.word	0x00000026


	//----- nvinfo : EIATTR_FRAME_SIZE
	.align		4
.L_5:
        /*0024*/ 	.byte	0x04, 0x11
        /*0026*/ 	.short	(.L_7 - .L_6)
	.align		4
.L_6:
        /*0028*/ 	.word	index@($__internal_1_$__cuda_sm20_div_rn_f64_full)
        /*002c*/ 	.word	0x00000000


	//----- nvinfo : EIATTR_FRAME_SIZE
	.align		4
.L_7:
        /*0030*/ 	.byte	0x04, 0x11
        /*0032*/ 	.short	(.L_9 - .L_8)
	.align		4
.L_8:
        /*0034*/ 	.word	index@($__internal_0_$__cuda_sm20_dblrcp_rn_slowpath_v3)
        /*0038*/ 	.word	0x00000000


	//----- nvinfo : EIATTR_FRAME_SIZE
	.align		4
.L_9:
        /*003c*/ 	.byte	0x04, 0x11
        /*003e*/ 	.short	(.L_11 - .L_10)
	.align		4
.L_10:
        /*0040*/ 	.word	index@(_Z20one_jacobi_iterationiddiiPdS_ddddS_)
        /*0044*/ 	.word	0x00000000


	//----- nvinfo : EIATTR_MIN_STACK_SIZE
	.align		4
.L_11:
        /*0048*/ 	.byte	0x04, 0x12
        /*004a*/ 	.short	(.L_13 - .L_12)
	.align		4
.L_12:
        /*004c*/ 	.word	index@(_Z20one_jacobi_iterationiddiiPdS_ddddS_)
        /*0050*/ 	.word	0x00000000


	//----- nvinfo : EIATTR_MIN_STACK_SIZE
	.align		4
.L_13:
        /*0054*/ 	.byte	0x04, 0x12
        /*0056*/ 	.short	(.L_15 - .L_14)
	.align		4
.L_14:
        /*0058*/ 	.word	index@(_Z8quickAddPdi)
        /*005c*/ 	.word	0x00000000
.L_15:


//--------------------- .nv.compat                --------------------------
	.section	.nv.compat,"",@"SHT_CUDA_COMPAT_INFO"
	.align	4
        /*0000*/ 	.byte	0x02, 0x09, 0x00, 0x00, 0x02, 0x02, 0x01, 0x00, 0x02, 0x05, 0x05, 0x00, 0x03, 0x07, 0x01, 0x01
        /*0010*/ 	.byte	0x02, 0x03, 0x00, 0x00, 0x02, 0x06, 0x01, 0x00, 0x04, 0x0b, 0x08, 0x00, 0x01, 0x00, 0x00, 0x00
        /*0020*/ 	.byte	0x00, 0x00, 0x00, 0x00


//--------------------- .nv.info._Z20one_jacobi_iterationiddiiPdS_ddddS_ --------------------------
	.section	.nv.info._Z20one_jacobi_iterationiddiiPdS_ddddS_,"",@"SHT_CUDA_INFO"
	.sectionflags	@""
	.align	4


	//----- nvinfo : EIATTR_CUDA_API_VERSION
	.align		4
        /*0000*/ 	.byte	0x04, 0x37
        /*0002*/ 	.short	(.L_17 - .L_16)
.L_16:
        /*0004*/ 	.word	0x00000082


	//----- nvinfo : EIATTR_KPARAM_INFO
	.align		4
.L_17:
        /*0008*/ 	.byte	0x04, 0x17
        /*000a*/ 	.short	(.L_19 - .L_18)
.L_18:
        /*000c*/ 	.word	0x00000000
        /*0010*/ 	.short	0x000b
        /*0012*/ 	.short	0x0050
        /*0014*/ 	.byte	0x00, 0xf5, 0x21, 0x00


	//----- nvinfo : EIATTR_KPARAM_INFO
	.align		4
.L_19:
        /*0018*/ 	.byte	0x04, 0x17
        /*001a*/ 	.short	(.L_21 - .L_20)
.L_20:
        /*001c*/ 	.word	0x00000000
        /*0020*/ 	.short	0x000a
        /*0022*/ 	.short	0x0048
        /*0024*/ 	.byte	0x00, 0xf0, 0x21, 0x00


	//----- nvinfo : EIATTR_KPARAM_INFO
	.align		4
.L_21:
        /*0028*/ 	.byte	0x04, 0x17
        /*002a*/ 	.short	(.L_23 - .L_22)
.L_22:
        /*002c*/ 	.word	0x00000000
        /*0030*/ 	.short	0x0009
        /*0032*/ 	.short	0x0040
        /*0034*/ 	.byte	0x00, 0xf0, 0x21, 0x00


	//----- nvinfo : EIATTR_KPARAM_INFO
	.align		4
.L_23:
        /*0038*/ 	.byte	0x04, 0x17
        /*003a*/ 	.short	(.L_25 - .L_24)
.L_24:
        /*003c*/ 	.word	0x00000000
        /*0040*/ 	.short	0x0008
        /*0042*/ 	.short	0x0038
        /*0044*/ 	.byte	0x00, 0xf0, 0x21, 0x00


	//----- nvinfo : EIATTR_KPARAM_INFO
	.align		4
.L_25:
        /*0048*/ 	.byte	0x04, 0x17
        /*004a*/ 	.short	(.L_27 - .L_26)
.L_26:
        /*004c*/ 	.word	0x00000000
        /*0050*/ 	.short	0x0007
        /*0052*/ 	.short	0x0030
        /*0054*/ 	.byte	0x00, 0xf0, 0x21, 0x00


	//----- nvinfo : EIATTR_KPARAM_INFO
	.align		4
.L_27:
        /*0058*/ 	.byte	0x04, 0x17
        /*005a*/ 	.short	(.L_29 - .L_28)
.L_28:
        /*005c*/ 	.word	0x00000000
        /*0060*/ 	.short	0x0006
        /*0062*/ 	.short	0x0028
        /*0064*/ 	.byte	0x00, 0xf5, 0x21, 0x00


	//----- nvinfo : EIATTR_KPARAM_INFO
	.align		4
.L_29:
        /*0068*/ 	.byte	0x04, 0x17
        /*006a*/ 	.short	(.L_31 - .L_30)
.L_30:
        /*006c*/ 	.word	0x00000000
        /*0070*/ 	.short	0x0005
        /*0072*/ 	.short	0x0020
        /*0074*/ 	.byte	0x00, 0xf5, 0x21, 0x00


	//----- nvinfo : EIATTR_KPARAM_INFO
	.align		4
.L_31:
        /*0078*/ 	.byte	0x04, 0x17
        /*007a*/ 	.short	(.L_33 - .L_32)
.L_32:
        /*007c*/ 	.word	0x00000000
        /*0080*/ 	.short	0x0004
        /*0082*/ 	.short	0x001c
        /*0084*/ 	.byte	0x00, 0xf0, 0x11, 0x00


	//----- nvinfo : EIATTR_KPARAM_INFO
	.align		4
.L_33:
        /*0088*/ 	.byte	0x04, 0x17
        /*008a*/ 	.short	(.L_35 - .L_34)
.L_34:
        /*008c*/ 	.word	0x00000000
        /*0090*/ 	.short	0x0003
        /*0092*/ 	.short	0x0018
        /*0094*/ 	.byte	0x00, 0xf0, 0x11, 0x00


	//----- nvinfo : EIATTR_KPARAM_INFO
	.align		4
.L_35:
        /*0098*/ 	.byte	0x04, 0x17
        /*009a*/ 	.short	(.L_37 - .L_36)
.L_36:
        /*009c*/ 	.word	0x00000000
        /*00a0*/ 	.short	0x0002
        /*00a2*/ 	.short	0x0010
        /*00a4*/ 	.byte	0x00, 0xf0, 0x21, 0x00


	//----- nvinfo : EIATTR_KPARAM_INFO
	.align		4
.L_37:
        /*00a8*/ 	.byte	0x04, 0x17
        /*00aa*/ 	.short	(.L_39 - .L_38)
.L_38:
        /*00ac*/ 	.word	0x00000000
        /*00b0*/ 	.short	0x0001
        /*00b2*/ 	.short	0x0008
        /*00b4*/ 	.byte	0x00, 0xf0, 0x21, 0x00


	//----- nvinfo : EIATTR_KPARAM_INFO
	.align		4
.L_39:
        /*00b8*/ 	.byte	0x04, 0x17
        /*00ba*/ 	.short	(.L_41 - .L_40)
.L_40:
        /*00bc*/ 	.word	0x00000000
        /*00c0*/ 	.short	0x0000
        /*00c2*/ 	.short	0x0000
        /*00c4*/ 	.byte	0x00, 0xf0, 0x11, 0x00


	//----- nvinfo : EIATTR_SPARSE_MMA_MASK
	.align		4
.L_41:
        /*00c8*/ 	.byte	0x03, 0x50
        /*00ca*/ 	.short	0x0000


	//----- nvinfo : EIATTR_MAXREG_COUNT
	.align		4
        /*00cc*/ 	.byte	0x03, 0x1b
        /*00ce*/ 	.short	0x00ff


	//----- nvinfo : EIATTR_MERCURY_ISA_VERSION
	.align		4
        /*00d0*/ 	.byte	0x03, 0x5f
        /*00d2*/ 	.short	0x0101


	//----- nvinfo : EIATTR_VRC_CTA_INIT_COUNT
	.align		4
        /*00d4*/ 	.byte	0x02, 0x4a
	.zero		1
	.zero		1


	//----- nvinfo : EIATTR_EXIT_INSTR_OFFSETS
	.align		4
        /*00d8*/ 	.byte	0x04, 0x1c
        /*00da*/ 	.short	(.L_43 - .L_42)


	//   ....[0]....
.L_42:
        /*00dc*/ 	.word	0x00000340


	//   ....[1]....
        /*00e0*/ 	.word	0x000009e0


	//----- nvinfo : EIATTR_CRS_STACK_SIZE
	.align		4
.L_43:
        /*00e4*/ 	.byte	0x04, 0x1e
        /*00e6*/ 	.short	(.L_45 - .L_44)
.L_44:
        /*00e8*/ 	.word	0x00000000


	//----- nvinfo : EIATTR_CBANK_PARAM_SIZE
	.align		4
.L_45:
        /*00ec*/ 	.byte	0x03, 0x19
        /*00ee*/ 	.short	0x0058


	//----- nvinfo : EIATTR_PARAM_CBANK
	.align		4
        /*00f0*/ 	.byte	0x04, 0x0a
        /*00f2*/ 	.short	(.L_47 - .L_46)
	.align		4
.L_46:
        /*00f4*/ 	.word	index@(.nv.constant0._Z20one_jacobi_iterationiddiiPdS_ddddS_)
        /*00f8*/ 	.short	0x0380
        /*00fa*/ 	.short	0x0058


	//----- nvinfo : EIATTR_SW_WAR
	.align		4
.L_47:
        /*00fc*/ 	.byte	0x04, 0x36
        /*00fe*/ 	.short	(.L_49 - .L_48)
.L_48:
        /*0100*/ 	.word	0x00000008
.L_49:


//--------------------- .nv.info._Z8quickAddPdi   --------------------------
	.section	.nv.info._Z8quickAddPdi,"",@"SHT_CUDA_INFO"
	.sectionflags	@""
	.align	4


	//----- nvinfo : EIATTR_CUDA_API_VERSION
	.align		4
        /*0000*/ 	.byte	0x04, 0x37
        /*0002*/ 	.short	(.L_51 - .L_50)
.L_50:
        /*0004*/ 	.word	0x00000082


	//----- nvinfo : EIATTR_KPARAM_INFO
	.align		4
.L_51:
        /*0008*/ 	.byte	0x04, 0x17
        /*000a*/ 	.short	(.L_53 - .L_52)
.L_52:
        /*000c*/ 	.word	0x00000000
        /*0010*/ 	.short	0x0001
        /*0012*/ 	.short	0x0008
        /*0014*/ 	.byte	0x00, 0xf0, 0x11, 0x00


	//----- nvinfo : EIATTR_KPARAM_INFO
	.align		4
.L_53:
        /*0018*/ 	.byte	0x04, 0x17
        /*001a*/ 	.short	(.L_55 - .L_54)
.L_54:
        /*001c*/ 	.word	0x00000000
        /*0020*/ 	.short	0x0000
        /*0022*/ 	.short	0x0000
        /*0024*/ 	.byte	0x00, 0xf5, 0x21, 0x00


	//----- nvinfo : EIATTR_SPARSE_MMA_MASK
	.align		4
.L_55:
        /*0028*/ 	.byte	0x03, 0x50
        /*002a*/ 	.short	0x0000


	//----- nvinfo : EIATTR_MAXREG_COUNT
	.align		4
        /*002c*/ 	.byte	0x03, 0x1b
        /*002e*/ 	.short	0x00ff


	//----- nvinfo : EIATTR_NUM_BARRIERS
	.align		4
        /*0030*/ 	.byte	0x02, 0x4c
        /*0032*/ 	.byte	0x01
	.zero		1


	//----- nvinfo : EIATTR_MERCURY_ISA_VERSION
	.align		4
        /*0034*/ 	.byte	0x03, 0x5f
        /*0036*/ 	.short	0x0101


	//----- nvinfo : EIATTR_VRC_CTA_INIT_COUNT
	.align		4
        /*0038*/ 	.byte	0x02, 0x4a
	.zero		1
	.zero		1


	//----- nvinfo : EIATTR_EXIT_INSTR_OFFSETS
	.align		4
        /*003c*/ 	.byte	0x04, 0x1c
        /*003e*/ 	.short	(.L_57 - .L_56)


	//   ....[0]....
.L_56:
        /*0040*/ 	.word	0x00000ba0


	//   ....[1]....
        /*0044*/ 	.word	0x00000d40


	//   ....[2]....
        /*0048*/ 	.word	0x00000dc0


	//----- nvinfo : EIATTR_CRS_STACK_SIZE
	.align		4
.L_57:
        /*004c*/ 	.byte	0x04, 0x1e
        /*004e*/ 	.short	(.L_59 - .L_58)
.L_58:
        /*0050*/ 	.word	0x00000000


	//----- nvinfo : EIATTR_CBANK_PARAM_SIZE
	.align		4
.L_59:
        /*0054*/ 	.byte	0x03, 0x19
        /*0056*/ 	.short	0x000c


	//----- nvinfo : EIATTR_PARAM_CBANK
	.align		4
        /*0058*/ 	.byte	0x04, 0x0a
        /*005a*/ 	.short	(.L_61 - .L_60)
	.align		4
.L_60:
        /*005c*/ 	.word	index@(.nv.constant0._Z8quickAddPdi)
        /*0060*/ 	.short	0x0380
        /*0062*/ 	.short	0x000c


	//----- nvinfo : EIATTR_SW_WAR
	.align		4
.L_61:
        /*0064*/ 	.byte	0x04, 0x36
        /*0066*/ 	.short	(.L_63 - .L_62)
.L_62:
        /*0068*/ 	.word	0x00000008
.L_63:


//--------------------- .nv.callgraph             --------------------------
	.section	.nv.callgraph,"",@"SHT_CUDA_CALLGRAPH"
	.align	4
	.sectionentsize	8
	.align		4
        /*0000*/ 	.word	0x00000000
	.align		4
        /*0004*/ 	.word	0xffffffff
	.align		4
        /*0008*/ 	.word	0x00000000
	.align		4
        /*000c*/ 	.word	0xfffffffe
	.align		4
        /*0010*/ 	.word	0x00000000
	.align		4
        /*0014*/ 	.word	0xfffffffd
	.align		4
        /*0018*/ 	.word	0x00000000
	.align		4
        /*001c*/ 	.word	0xfffffffc


//--------------------- .text._Z20one_jacobi_iterationiddiiPdS_ddddS_ --------------------------
	.section	.text._Z20one_jacobi_iterationiddiiPdS_ddddS_,"ax",@progbits
	.align	128
        .global         _Z20one_jacobi_iterationiddiiPdS_ddddS_
        .type           _Z20one_jacobi_iterationiddiiPdS_ddddS_,@function
        .size           _Z20one_jacobi_iterationiddiiPdS_ddddS_,(.L_x_25 - _Z20one_jacobi_iterationiddiiPdS_ddddS_)
        .other          _Z20one_jacobi_iterationiddiiPdS_ddddS_,@"STO_CUDA_ENTRY STV_DEFAULT"
_Z20one_jacobi_iterationiddiiPdS_ddddS_:
.text._Z20one_jacobi_iterationiddiiPdS_ddddS_:
[----:B------:R-:W-:Y:S08]  /*0000*/  LDC R1, c[0x0][0x37c] ;  /* 0x0000df00ff017b82 */ /* 0x000ff00000000800 */
[----:B------:R-:W0:Y:S02]  /*0010*/  LDC.64 R2, c[0x0][0x3b0] ;  /* 0x0000ec00ff027b82 */ /* 0x000e240000000a00 */
[----:B0-----:R-:W-:-:S06]  /*0020*/  DMUL R2, R2, R2 ;  /* 0x0000000202027228 */ /* 0x001fcc0000000000 */
[----:B------:R-:W0:Y:S04]  /*0030*/  MUFU.RCP64H R5, R3 ;  /* 0x0000000300057308 */ /* 0x000e280000001800 */
[----:B------:R-:W-:-:S05]  /*0040*/  VIADD R4, R3, 0x300402 ;  /* 0x0030040203047836 */ /* 0x000fca0000000000 */
[----:B------:R-:W-:Y:S01]  /*0050*/  FSETP.GEU.AND P0, PT, |R4|, 5.8789094863358348022e-39, PT ;  /* 0x004004020400780b */ /* 0x000fe20003f0e200 */
[----:B0-----:R-:W-:-:S08]  /*0060*/  DFMA R6, -R2, R4, 1 ;  /* 0x3ff000000206742b */ /* 0x001fd00000000104 */
[----:B------:R-:W-:-:S08]  /*0070*/  DFMA R6, R6, R6, R6 ;  /* 0x000000060606722b */ /* 0x000fd00000000006 */
[----:B------:R-:W-:-:S08]  /*0080*/  DFMA R6, R4, R6, R4 ;  /* 0x000000060406722b */ /* 0x000fd00000000004 */
[----:B------:R-:W-:-:S08]  /*0090*/  DFMA R14, -R2, R6, 1 ;  /* 0x3ff00000020e742b */ /* 0x000fd00000000106 */
[----:B------:R-:W-:Y:S01]  /*00a0*/  DFMA R14, R6, R14, R6 ;  /* 0x0000000e060e722b */ /* 0x000fe20000000006 */
[----:B------:R-:W-:Y:S10]  /*00b0*/  @P0 BRA `(.L_x_0) ;  /* 0x0000000000180947 */ /* 0x000ff40003800000 */
[----:B------:R-:W-:-:S05]  /*00c0*/  LOP3.LUT R0, R3, 0x7fffffff, RZ, 0xc0, !PT ;  /* 0x7fffffff03007812 */ /* 0x000fca00078ec0ff */
[----:B------:R-:W-:Y:S01]  /*00d0*/  VIADD R7, R0, 0xfff00000 ;  /* 0xfff0000000077836 */ /* 0x000fe20000000000 */
[----:B------:R-:W-:-:S07]  /*00e0*/  MOV R0, 0x100 ;  /* 0x0000010000007802 */ /* 0x000fce0000000f00 */
[----:B------:R-:W-:Y:S05]  /*00f0*/  CALL.REL.NOINC `($__internal_0_$__cuda_sm20_dblrcp_rn_slowpath_v3) ;  /* 0x00000008003c7944 */ /* 0x000fea0003c00000 */
[----:B------:R-:W-:Y:S02]  /*0100*/  IMAD.MOV.U32 R14, RZ, RZ, R12 ;  /* 0x000000ffff0e7224 */ /* 0x000fe400078e000c */
[----:B------:R-:W-:-:S07]  /*0110*/  IMAD.MOV.U32 R15, RZ, RZ, R13 ;  /* 0x000000ffff0f7224 */ /* 0x000fce00078e000d */
.L_x_0:
[----:B------:R-:W0:Y:S02]  /*0120*/  LDC.64 R2, c[0x0][0x3b8] ;  /* 0x0000ee00ff027b82 */ /* 0x000e240000000a00 */
[----:B0-----:R-:W-:-:S06]  /*0130*/  DMUL R2, R2, R2 ;  /* 0x0000000202027228 */ /* 0x001fcc0000000000 */
[----:B------:R-:W0:Y:S04]  /*0140*/  MUFU.RCP64H R5, R3 ;  /* 0x0000000300057308 */ /* 0x000e280000001800 */
[----:B------:R-:W-:-:S04]  /*0150*/  IADD3 R4, PT, PT, R3, 0x300402, RZ ;  /* 0x0030040203047810 */ /* 0x000fc80007ffe0ff */
[----:B------:R-:W-:Y:S02]  /*0160*/  FSETP.GEU.AND P0, PT, |R4|, 5.8789094863358348022e-39, PT ;  /* 0x004004020400780b */ /* 0x000fe40003f0e200 */
        /* <DEDUP_REMOVED lines=10> */
.L_x_1:
[----:B------:R-:W0:Y:S01]  /*0210*/  S2R R0, SR_TID.Y ;  /* 0x0000000000007919 */ /* 0x000e220000002200 */
[----:B------:R-:W1:Y:S01]  /*0220*/  LDCU UR9, c[0x0][0x360] ;  /* 0x00006c00ff0977ac */ /* 0x000e620008000800 */
[----:B------:R-:W2:Y:S01]  /*0230*/  LDC R3, c[0x0][0x360] ;  /* 0x0000d800ff037b82 */ /* 0x000ea20000000800 */
[----:B------:R-:W2:Y:S01]  /*0240*/  S2R R2, SR_TID.X ;  /* 0x0000000000027919 */ /* 0x000ea20000002100 */
[----:B------:R-:W3:Y:S01]  /*0250*/  LDCU UR8, c[0x0][0x364] ;  /* 0x00006c80ff0877ac */ /* 0x000ee20008000800 */
[----:B------:R-:W4:Y:S05]  /*0260*/  LDCU UR4, c[0x0][0x39c] ;  /* 0x00007380ff0477ac */ /* 0x000f2a0008000800 */
[----:B------:R-:W0:Y:S01]  /*0270*/  S2UR UR6, SR_CTAID.Y ;  /* 0x00000000000679c3 */ /* 0x000e220000002600 */
[----:B------:R-:W5:Y:S07]  /*0280*/  LDCU UR5, c[0x0][0x380] ;  /* 0x00007000ff0577ac */ /* 0x000f6e0008000800 */
[----:B------:R-:W0:Y:S08]  /*0290*/  LDC R5, c[0x0][0x364] ;  /* 0x0000d900ff057b82 */ /* 0x000e300000000800 */
[----:B------:R-:W2:Y:S01]  /*02a0*/  S2UR UR7, SR_CTAID.X ;  /* 0x00000000000779c3 */ /* 0x000ea20000002500 */
[----:B----4-:R-:W-:Y:S01]  /*02b0*/  UIADD3 UR10, UPT, UPT, UR4, -0x2, URZ ;  /* 0xfffffffe040a7890 */ /* 0x010fe2000fffe0ff */
[----:B-----5:R-:W-:-:S03]  /*02c0*/  IMAD.U32 R7, RZ, RZ, UR5 ;  /* 0x00000005ff077e24 */ /* 0x020fc6000f8e00ff */
[----:B------:R-:W-:Y:S01]  /*02d0*/  UIMAD UR4, UR10, UR5, UR4 ;  /* 0x000000050a0472a4 */ /* 0x000fe2000f8e0204 */
[----:B0-----:R-:W-:-:S03]  /*02e0*/  IMAD R0, R5, UR6, R0 ;  /* 0x0000000605007c24 */ /* 0x001fc6000f8e0200 */
[----:B------:R-:W-:Y:S01]  /*02f0*/  UIADD3 UR6, UPT, UPT, UR4, -0x1, URZ ;  /* 0xffffffff04067890 */ /* 0x000fe2000fffe0ff */
[----:B------:R-:W-:-:S04]  /*0300*/  IMAD R0, R7, UR10, R0 ;  /* 0x0000000a07007c24 */ /* 0x000fc8000f8e0200 */
[----:B------:R-:W-:Y:S02]  /*0310*/  VIADD R4, R0, 0x1 ;  /* 0x0000000100047836 */ /* 0x000fe40000000000 */
[----:B--2---:R-:W-:-:S03]  /*0320*/  IMAD R0, R3, UR7, R2 ;  /* 0x0000000703007c24 */ /* 0x004fc6000f8e0202 */
[----:B------:R-:W-:-:S13]  /*0330*/  ISETP.GE.AND P0, PT, R4, UR6, PT ;  /* 0x0000000604007c0c */ /* 0x000fda000bf06270 */
[----:B-1-3--:R-:W-:Y:S05]  /*0340*/  @P0 EXIT ;  /* 0x000000000000094d */ /* 0x00afea0003800000 */
[----:B------:R-:W0:Y:S01]  /*0350*/  LDCU.64 UR14, c[0x0][0x3c0] ;  /* 0x00007800ff0e77ac */ /* 0x000e220008000a00 */
[----:B------:R-:W-:Y:S01]  /*0360*/  DADD R2, R12, R12 ;  /* 0x000000000c027229 */ /* 0x000fe2000000000c */
[----:B------:R-:W-:Y:S01]  /*0370*/  BSSY.RECONVERGENT B0, `(.L_x_2) ;  /* 0x0000066000007945 */ /* 0x000fe20003800200 */
[----:B------:R-:W1:Y:S01]  /*0380*/  LDCU UR4, c[0x0][0x374] ;  /* 0x00006e80ff0477ac */ /* 0x000e620008000800 */
[----:B------:R-:W2:Y:S05]  /*0390*/  LDCU UR7, c[0x0][0x398] ;  /* 0x00007300ff0777ac */ /* 0x000eaa0008000800 */
[----:B------:R-:W-:Y:S01]  /*03a0*/  DFMA R2, R14, -2, -R2 ;  /* 0xc00000000e02782b */ /* 0x000fe20000000802 */
[----:B------:R-:W3:Y:S01]  /*03b0*/  LDCU UR5, c[0x0][0x370] ;  /* 0x00006e00ff0577ac */ /* 0x000ee20008000800 */
[----:B------:R-:W4:Y:S06]  /*03c0*/  LDCU.64 UR12, c[0x0][0x358] ;  /* 0x00006b00ff0c77ac */ /* 0x000f2c0008000a00 */
[----:B0-----:R-:W-:Y:S01]  /*03d0*/  DADD R2, R2, -UR14 ;  /* 0x8000000e02027e29 */ /* 0x001fe20008000000 */
[----:B------:R-:W0:Y:S01]  /*03e0*/  LDCU UR22, c[0x0][0x398] ;  /* 0x00007300ff1677ac */ /* 0x000e220008000800 */
[----:B------:R-:W0:Y:S08]  /*03f0*/  LDCU.64 UR18, c[0x0][0x3b0] ;  /* 0x00007600ff1277ac */ /* 0x000e300008000a00 */
[----:B------:R-:W-:Y:S01]  /*0400*/  R2UR UR16, R2 ;  /* 0x00000000021072ca */ /* 0x000fe200000e0000 */
[----:B------:R-:W-:Y:S01]  /*0410*/  VIADD R2, R0, 0x1 ;  /* 0x0000000100027836 */ /* 0x000fe20000000000 */
[----:B------:R-:W-:Y:S01]  /*0420*/  R2UR UR17, R3 ;  /* 0x00000000031172ca */ /* 0x000fe200000e0000 */
[----:B------:R-:W0:Y:S01]  /*0430*/  LDCU.64 UR20, c[0x0][0x3c0] ;  /* 0x00007800ff1477ac */ /* 0x000e220008000a00 */
[----:B------:R-:W-:Y:S01]  /*0440*/  MOV R3, R4 ;  /* 0x0000000400037202 */ /* 0x000fe20000000f00 */
[----:B------:R-:W0:Y:S01]  /*0450*/  LDCU.64 UR14, c[0x0][0x3c8] ;  /* 0x00007900ff0e77ac */ /* 0x000e220008000a00 */
[----:B--2---:R-:W-:-:S02]  /*0460*/  UIADD3 UR7, UPT, UPT, UR7, -0x1, URZ ;  /* 0xffffffff07077890 */ /* 0x004fc4000fffe0ff */
[----:B-1----:R-:W-:Y:S02]  /*0470*/  UIMAD UR8, UR8, UR4, URZ ;  /* 0x00000004080872a4 */ /* 0x002fe4000f8e02ff */
[----:B---34-:R-:W-:-:S12]  /*0480*/  UIMAD UR9, UR9, UR5, URZ ;  /* 0x00000005090972a4 */ /* 0x018fd8000f8e02ff */
.L_x_8:
[----:B------:R-:W-:Y:S01]  /*0490*/  ISETP.GE.AND P0, PT, R2, UR7, PT ;  /* 0x0000000702007c0c */ /* 0x000fe2000bf06270 */
[----:B------:R-:W-:-:S12]  /*04a0*/  BSSY.RECONVERGENT B1, `(.L_x_3) ;  /* 0x000004f000017945 */ /* 0x000fd80003800200 */
[----:B--2---:R-:W-:Y:S05]  /*04b0*/  @P0 BRA `(.L_x_4) ;  /* 0x0000000400340947 */ /* 0x004fea0003800000 */
[----:B------:R-:W1:Y:S01]  /*04c0*/  LDC.64 R6, c[0x0][0x390] ;  /* 0x0000e400ff067b82 */ /* 0x000e620000000a00 */
[----:B------:R-:W-:Y:S01]  /*04d0*/  VIADD R0, R3, 0xffffffff ;  /* 0xffffffff03007836 */ /* 0x000fe20000000000 */
[----:B------:R-:W1:Y:S03]  /*04e0*/  LDCU.64 UR4, c[0x0][0x3b8] ;  /* 0x00007700ff0477ac */ /* 0x000e660008000a00 */
[----:B------:R-:W1:Y:S01]  /*04f0*/  I2F.F64 R4, R0 ;  /* 0x0000000000047312 */ /* 0x000e620000201c00 */
[----:B------:R-:W2:Y:S02]  /*0500*/  LDCU UR11, c[0x0][0x380] ;  /* 0x00007000ff0b77ac */ /* 0x000ea40008000800 */
[----:B------:R-:W3:Y:S01]  /*0510*/  LDC R17, c[0x0][0x398] ;  /* 0x0000e600ff117b82 */ /* 0x000ee20000000800 */
[----:B-1----:R-:W-:Y:S01]  /*0520*/  DFMA R4, R4, UR4, R6 ;  /* 0x0000000404047c2b */ /* 0x002fe20008000006 */
[----:B------:R-:W-:-:S07]  /*0530*/  IMAD.MOV.U32 R6, RZ, RZ, R2 ;  /* 0x000000ffff067224 */ /* 0x000fce00078e0002 */
[----:B------:R-:W-:Y:S01]  /*0540*/  DFMA R10, -R4, R4, 1 ;  /* 0x3ff00000040a742b */ /* 0x000fe20000000104 */
[----:B------:R-:W-:-:S04]  /*0550*/  IMAD R5, RZ, RZ, -UR10 ;  /* 0x8000000aff057e24 */ /* 0x000fc8000f8e02ff */
[----:B--2---:R-:W-:-:S03]  /*0560*/  IMAD R4, R5, UR11, R3 ;  /* 0x0000000b05047c24 */ /* 0x004fc6000f8e0203 */
[----:B------:R-:W-:Y:S01]  /*0570*/  DADD R8, R10, R10 ;  /* 0x000000000a087229 */ /* 0x000fe2000000000a */
[----:B------:R-:W-:Y:S02]  /*0580*/  IMAD R5, R5, UR11, R0 ;  /* 0x0000000b05057c24 */ /* 0x000fe4000f8e0200 */
[----:B---3--:R-:W-:-:S08]  /*0590*/  IMAD R7, R4, R17, R17 ;  /* 0x0000001104077224 */ /* 0x008fd000078e0211 */
.L_x_7:
[----:B------:R-:W1:Y:S01]  /*05a0*/  LDC.64 R34, c[0x0][0x3a0] ;  /* 0x0000e800ff227b82 */ /* 0x000e620000000a00 */
[----:B------:R-:W-:Y:S01]  /*05b0*/  IADD3 R31, PT, PT, R7, R6, RZ ;  /* 0x00000006071f7210 */ /* 0x000fe20007ffe0ff */
[----:B0-----:R-:W-:Y:S02]  /*05c0*/  IMAD R29, R5, UR22, R6 ;  /* 0x00000016051d7c24 */ /* 0x001fe4000f8e0206 */
[----:B--2---:R-:W-:-:S04]  /*05d0*/  VIADD R33, R6, 0xffffffff ;  /* 0xffffffff06217836 */ /* 0x004fc80000000000 */
[----:B------:R-:W-:Y:S01]  /*05e0*/  IMAD R17, R4, UR22, R33 ;  /* 0x0000001604117c24 */ /* 0x000fe2000f8e0221 */
[----:B------:R-:W0:Y:S01]  /*05f0*/  LDC.64 R20, c[0x0][0x388] ;  /* 0x0000e200ff147b82 */ /* 0x000e220000000a00 */
[----:B-1----:R-:W-:-:S04]  /*0600*/  IMAD.WIDE R28, R29, 0x8, R34 ;  /* 0x000000081d1c7825 */ /* 0x002fc800078e0222 */
[--C-:B------:R-:W-:Y:S02]  /*0610*/  IMAD.WIDE R30, R31, 0x8, R34.reuse ;  /* 0x000000081f1e7825 */ /* 0x100fe400078e0222 */
[----:B------:R-:W2:Y:S02]  /*0620*/  LDG.E.64 R28, desc[UR12][R28.64] ;  /* 0x0000000c1c1c7981 */ /* 0x000ea4000c1e1b00 */
[----:B------:R-:W-:Y:S02]  /*0630*/  IMAD.WIDE R34, R17, 0x8, R34 ;  /* 0x0000000811227825 */ /* 0x000fe400078e0222 */
[----:B------:R-:W2:Y:S04]  /*0640*/  LDG.E.64 R30, desc[UR12][R30.64] ;  /* 0x0000000c1e1e7981 */ /* 0x000ea8000c1e1b00 */
[----:B------:R-:W3:Y:S04]  /*0650*/  LDG.E.64 R24, desc[UR12][R34.64] ;  /* 0x0000000c22187981 */ /* 0x000ee8000c1e1b00 */
[----:B------:R-:W3:Y:S04]  /*0660*/  LDG.E.64 R26, desc[UR12][R34.64+0x10] ;  /* 0x0000100c221a7981 */ /* 0x000ee8000c1e1b00 */
[----:B------:R-:W4:Y:S01]  /*0670*/  LDG.E.64 R16, desc[UR12][R34.64+0x8] ;  /* 0x0000080c22107981 */ /* 0x000f22000c1e1b00 */
[----:B------:R-:W0:Y:S08]  /*0680*/  I2F.F64 R22, R33 ;  /* 0x0000002100167312 */ /* 0x000e300000201c00 */
[----:B------:R-:W1:Y:S01]  /*0690*/  MUFU.RCP64H R19, UR17 ;  /* 0x0000001100137d08 */ /* 0x000e620008001800 */
[----:B------:R-:W-:Y:S01]  /*06a0*/  IMAD.MOV.U32 R18, RZ, RZ, 0x1 ;  /* 0x00000001ff127424 */ /* 0x000fe200078e00ff */
[----:B0-----:R-:W-:Y:S01]  /*06b0*/  DFMA R22, R22, UR18, R20 ;  /* 0x0000001216167c2b */ /* 0x001fe20008000014 */
[----:B------:R-:W-:-:S02]  /*06c0*/  IMAD.U32 R20, RZ, RZ, UR16 ;  /* 0x00000010ff147e24 */ /* 0x000fc4000f8e00ff */
[----:B------:R-:W-:-:S05]  /*06d0*/  IMAD.U32 R21, RZ, RZ, UR17 ;  /* 0x00000011ff157e24 */ /* 0x000fca000f8e00ff */
[----:B------:R-:W-:Y:S02]  /*06e0*/  DFMA R22, -R22, R22, 1 ;  /* 0x3ff000001616742b */ /* 0x000fe40000000116 */
[----:B-1----:R-:W-:Y:S01]  /*06f0*/  DFMA R20, R18, -R20, 1 ;  /* 0x3ff000001214742b */ /* 0x002fe20000000814 */
[----:B------:R-:W-:Y:S01]  /*0700*/  BSSY.RECONVERGENT B2, `(.L_x_5) ;  /* 0x000001d000027945 */ /* 0x000fe20003800200 */
[----:B------:R-:W-:Y:S01]  /*0710*/  IMAD R32, R4, UR22, R6 ;  /* 0x0000001604207c24 */ /* 0x000fe2000f8e0206 */
[----:B--2---:R-:W-:Y:S02]  /*0720*/  DADD R28, R28, R30 ;  /* 0x000000001c1c7229 */ /* 0x004fe4000000001e */
[----:B---3--:R-:W-:-:S03]  /*0730*/  DADD R24, R24, R26 ;  /* 0x0000000018187229 */ /* 0x008fc6000000001a */
[----:B------:R-:W-:Y:S02]  /*0740*/  DFMA R26, R20, R20, R20 ;  /* 0x00000014141a722b */ /* 0x000fe40000000014 */
[C---:B------:R-:W-:Y:S02]  /*0750*/  DMUL R20, R22.reuse, -UR20 ;  /* 0x8000001416147c28 */ /* 0x040fe40008000000 */
[----:B------:R-:W-:Y:S02]  /*0760*/  DADD R22, R22, R22 ;  /* 0x0000000016167229 */ /* 0x000fe40000000016 */
[----:B------:R-:W-:Y:S02]  /*0770*/  DMUL R28, R28, R12 ;  /* 0x0000000c1c1c7228 */ /* 0x000fe40000000000 */
[----:B------:R-:W-:Y:S01]  /*0780*/  DFMA R26, R18, R26, R18 ;  /* 0x0000001a121a722b */ /* 0x000fe20000000012 */
[----:B------:R-:W-:-:S03]  /*0790*/  IMAD.U32 R18, RZ, RZ, UR16 ;  /* 0x00000010ff127e24 */ /* 0x000fc6000f8e00ff */
[----:B------:R-:W-:Y:S02]  /*07a0*/  DFMA R20, R10, R20, -R22 ;  /* 0x000000140a14722b */ /* 0x000fe40000000816 */
[----:B------:R-:W-:Y:S01]  /*07b0*/  DFMA R24, R24, R14, R28 ;  /* 0x0000000e1818722b */ /* 0x000fe2000000001c */
[----:B------:R-:W-:-:S05]  /*07c0*/  MOV R19, UR17 ;  /* 0x0000001100137c02 */ /* 0x000fca0008000f00 */
[----:B------:R-:W-:Y:S02]  /*07d0*/  DADD R20, -R8, R20 ;  /* 0x0000000008147229 */ /* 0x000fe40000000114 */
[----:B------:R-:W-:Y:S02]  /*07e0*/  DFMA R18, R26, -R18, 1 ;  /* 0x3ff000001a12742b */ /* 0x000fe40000000812 */
[----:B----4-:R-:W-:-:S06]  /*07f0*/  DFMA R22, R16, UR16, R24 ;  /* 0x0000001010167c2b */ /* 0x010fcc0008000018 */
[----:B------:R-:W-:Y:S02]  /*0800*/  DFMA R18, R26, R18, R26 ;  /* 0x000000121a12722b */ /* 0x000fe4000000001a */
[----:B------:R-:W-:-:S08]  /*0810*/  DADD R22, -R20, R22 ;  /* 0x0000000014167229 */ /* 0x000fd00000000116 */
[----:B------:R-:W-:-:S08]  /*0820*/  DMUL R20, R22, R18 ;  /* 0x0000001216147228 */ /* 0x000fd00000000000 */
[----:B------:R-:W-:-:S08]  /*0830*/  DFMA R24, R20, -UR16, R22 ;  /* 0x8000001014187c2b */ /* 0x000fd00008000016 */
[----:B------:R-:W-:Y:S01]  /*0840*/  DFMA R18, R18, R24, R20 ;  /* 0x000000181212722b */ /* 0x000fe20000000014 */
[----:B------:R-:W-:-:S09]  /*0850*/  FSETP.GEU.AND P1, PT, |R23|, 6.5827683646048100446e-37, PT ;  /* 0x036000001700780b */ /* 0x000fd20003f2e200 */
[----:B------:R-:W-:-:S05]  /*0860*/  FFMA R0, RZ, UR17, R19 ;  /* 0x00000011ff007c23 */ /* 0x000fca0008000013 */
[----:B------:R-:W-:-:S13]  /*0870*/  FSETP.GT.AND P0, PT, |R0|, 1.469367938527859385e-39, PT ;  /* 0x001000000000780b */ /* 0x000fda0003f04200 */
[----:B------:R-:W-:Y:S05]  /*0880*/  @P0 BRA P1, `(.L_x_6) ;  /* 0x0000000000100947 */ /* 0x000fea0000800000 */
[----:B------:R-:W-:-:S07]  /*0890*/  MOV R0, 0x8b0 ;  /* 0x000008b000007802 */ /* 0x000fce0000000f00 */
[----:B------:R-:W-:Y:S05]  /*08a0*/  CALL.REL.NOINC `($__internal_1_$__cuda_sm20_div_rn_f64_full) ;  /* 0x0000000000fc7944 */ /* 0x000fea0003c00000 */
[----:B------:R-:W-:Y:S02]  /*08b0*/  IMAD.MOV.U32 R18, RZ, RZ, R26 ;  /* 0x000000ffff127224 */ /* 0x000fe400078e001a */
[----:B------:R-:W-:-:S07]  /*08c0*/  IMAD.MOV.U32 R19, RZ, RZ, R27 ;  /* 0x000000ffff137224 */ /* 0x000fce00078e001b */
.L_x_6:
[----:B------:R-:W-:Y:S05]  /*08d0*/  BSYNC.RECONVERGENT B2 ;  /* 0x0000000000027941 */ /* 0x000fea0003800200 */
.L_x_5:
[----:B------:R-:W0:Y:S01]  /*08e0*/  LDC.64 R22, c[0x0][0x3a8] ;  /* 0x0000ea00ff167b82 */ /* 0x000e220000000a00 */
[C---:B------:R-:W-:Y:S01]  /*08f0*/  DFMA R16, -R18.reuse, UR14, R16 ;  /* 0x0000000e12107c2b */ /* 0x040fe20008000110 */
[----:B------:R-:W-:Y:S01]  /*0900*/  VIADD R6, R6, UR9 ;  /* 0x0000000906067c36 */ /* 0x000fe20008000000 */
[----:B------:R-:W-:-:S04]  /*0910*/  DMUL R20, R18, R18 ;  /* 0x0000001212147228 */ /* 0x000fc80000000000 */
[----:B------:R-:W-:Y:S01]  /*0920*/  ISETP.GE.AND P0, PT, R6, UR7, PT ;  /* 0x0000000706007c0c */ /* 0x000fe2000bf06270 */
[----:B------:R-:W1:Y:S01]  /*0930*/  LDC.64 R24, c[0x0][0x3d0] ;  /* 0x0000f400ff187b82 */ /* 0x000e620000000a00 */
[----:B0-----:R-:W-:-:S05]  /*0940*/  IMAD.WIDE R18, R32, 0x8, R22 ;  /* 0x0000000820127825 */ /* 0x001fca00078e0216 */
[----:B------:R2:W-:Y:S01]  /*0950*/  STG.E.64 desc[UR12][R18.64], R16 ;  /* 0x0000001012007986 */ /* 0x0005e2000c101b0c */
[----:B-1----:R-:W-:-:S05]  /*0960*/  IMAD.WIDE R32, R32, 0x8, R24 ;  /* 0x0000000820207825 */ /* 0x002fca00078e0218 */
[----:B------:R2:W-:Y:S01]  /*0970*/  STG.E.64 desc[UR12][R32.64], R20 ;  /* 0x0000001420007986 */ /* 0x0005e2000c101b0c */
[----:B------:R-:W-:Y:S05]  /*0980*/  @!P0 BRA `(.L_x_7) ;  /* 0xfffffffc00048947 */ /* 0x000fea000383ffff */
.L_x_4:
[----:B0-----:R-:W-:Y:S05]  /*0990*/  BSYNC.RECONVERGENT B1 ;  /* 0x0000000000017941 */ /* 0x001fea0003800200 */
.L_x_3:
[----:B------:R-:W-:-:S05]  /*09a0*/  VIADD R3, R3, UR8 ;  /* 0x0000000803037c36 */ /* 0x000fca0008000000 */
[----:B------:R-:W-:-:S13]  /*09b0*/  ISETP.GE.AND P0, PT, R3, UR6, PT ;  /* 0x0000000603007c0c */ /* 0x000fda000bf06270 */
[----:B------:R-:W-:Y:S05]  /*09c0*/  @!P0 BRA `(.L_x_8) ;  /* 0xfffffff800b08947 */ /* 0x000fea000383ffff */
[----:B------:R-:W-:Y:S05]  /*09d0*/  BSYNC.RECONVERGENT B0 ;  /* 0x0000000000007941 */ /* 0x000fea0003800200 */
.L_x_2:
[----:B------:R-:W-:Y:S05]  /*09e0*/  EXIT ;  /* 0x000000000000794d */ /* 0x000fea0003800000 */
        .weak           $__internal_0_$__cuda_sm20_dblrcp_rn_slowpath_v3
        .type           $__internal_0_$__cuda_sm20_dblrcp_rn_slowpath_v3,@function
        .size           $__internal_0_$__cuda_sm20_dblrcp_rn_slowpath_v3,($__internal_1_$__cuda_sm20_div_rn_f64_full - $__internal_0_$__cuda_sm20_dblrcp_rn_slowpath_v3)
$__internal_0_$__cuda_sm20_dblrcp_rn_slowpath_v3:
[----:B------:R-:W-:Y:S01]  /*09f0*/  MOV R8, R2 ;  /* 0x0000000200087202 */ /* 0x000fe20000000f00 */
[----:B------:R-:W-:-:S06]  /*0a00*/  IMAD.MOV.U32 R9, RZ, RZ, R3 ;  /* 0x000000ffff097224 */ /* 0x000fcc00078e0003 */
[----:B------:R-:W-:-:S14]  /*0a10*/  DSETP.GTU.AND P0, PT, |R8|, +INF , PT ;  /* 0x7ff000000800742a */ /* 0x000fdc0003f0c200 */
[----:B------:R-:W-:Y:S05]  /*0a20*/  @P0 BRA `(.L_x_9) ;  /* 0x0000000000800947 */ /* 0x000fea0003800000 */
[----:B------:R-:W-:-:S05]  /*0a30*/  LOP3.LUT R4, R3, 0x7fffffff, RZ, 0xc0, !PT ;  /* 0x7fffffff03047812 */ /* 0x000fca00078ec0ff */
[----:B------:R-:W-:-:S05]  /*0a40*/  VIADD R2, R4, 0xffffffff ;  /* 0xffffffff04027836 */ /* 0x000fca0000000000 */
[----:B------:R-:W-:-:S13]  /*0a50*/  ISETP.GE.U32.AND P0, PT, R2, 0x7fefffff, PT ;  /* 0x7fefffff0200780c */ /* 0x000fda0003f06070 */
[----:B------:R-:W-:Y:S01]  /*0a60*/  @P0 LOP3.LUT R3, R9, 0x7ff00000, RZ, 0x3c, !PT ;  /* 0x7ff0000009030812 */ /* 0x000fe200078e3cff */
[----:B------:R-:W-:Y:S01]  /*0a70*/  @P0 IMAD.MOV.U32 R2, RZ, RZ, RZ ;  /* 0x000000ffff020224 */ /* 0x000fe200078e00ff */
[----:B------:R-:W-:Y:S06]  /*0a80*/  @P0 BRA `(.L_x_10) ;  /* 0x0000000000700947 */ /* 0x000fec0003800000 */
[----:B------:R-:W-:-:S13]  /*0a90*/  ISETP.GE.U32.AND P0, PT, R4, 0x1000001, PT ;  /* 0x010000010400780c */ /* 0x000fda0003f06070 */
[----:B------:R-:W-:Y:S05]  /*0aa0*/  @!P0 BRA `(.L_x_11) ;  /* 0x0000000000388947 */ /* 0x000fea0003800000 */
[----:B------:R-:W-:Y:S01]  /*0ab0*/  VIADD R3, R9, 0xc0200000 ;  /* 0xc020000009037836 */ /* 0x000fe20000000000 */
[----:B------:R-:W-:Y:S01]  /*0ac0*/  MOV R2, R8 ;  /* 0x0000000800027202 */ /* 0x000fe20000000f00 */
[----:B------:R-:W-:Y:S02]  /*0ad0*/  IMAD.MOV.U32 R4, RZ, RZ, R7 ;  /* 0x000000ffff047224 */ /* 0x000fe400078e0007 */
[----:B------:R-:W0:Y:S04]  /*0ae0*/  MUFU.RCP64H R5, R3 ;  /* 0x0000000300057308 */ /* 0x000e280000001800 */
[----:B0-----:R-:W-:-:S08]  /*0af0*/  DFMA R6, -R2, R4, 1 ;  /* 0x3ff000000206742b */ /* 0x001fd00000000104 */
[----:B------:R-:W-:-:S08]  /*0b00*/  DFMA R6, R6, R6, R6 ;  /* 0x000000060606722b */ /* 0x000fd00000000006 */
[----:B------:R-:W-:-:S08]  /*0b10*/  DFMA R6, R4, R6, R4 ;  /* 0x000000060406722b */ /* 0x000fd00000000004 */
[----:B------:R-:W-:-:S08]  /*0b20*/  DFMA R4, -R2, R6, 1 ;  /* 0x3ff000000204742b */ /* 0x000fd00000000106 */
[----:B------:R-:W-:-:S08]  /*0b30*/  DFMA R4, R6, R4, R6 ;  /* 0x000000040604722b */ /* 0x000fd00000000006 */
[----:B------:R-:W-:-:S08]  /*0b40*/  DMUL R4, R4, 2.2250738585072013831e-308 ;  /* 0x0010000004047828 */ /* 0x000fd00000000000 */
[----:B------:R-:W-:-:S08]  /*0b50*/  DFMA R6, -R8, R4, 1 ;  /* 0x3ff000000806742b */ /* 0x000fd00000000104 */
[----:B------:R-:W-:-:S08]  /*0b60*/  DFMA R6, R6, R6, R6 ;  /* 0x000000060606722b */ /* 0x000fd00000000006 */
[----:B------:R-:W-:Y:S01]  /*0b70*/  DFMA R2, R4, R6, R4 ;  /* 0x000000060402722b */ /* 0x000fe20000000004 */
[----:B------:R-:W-:Y:S10]  /*0b80*/  BRA `(.L_x_10) ;  /* 0x0000000000307947 */ /* 0x000ff40003800000 */
.L_x_11:
[----:B------:R-:W-:Y:S01]  /*0b90*/  DMUL R4, R8, 8.11296384146066816958e+31 ;  /* 0x4690000008047828 */ /* 0x000fe20000000000 */
[----:B------:R-:W-:-:S05]  /*0ba0*/  IMAD.MOV.U32 R2, RZ, RZ, R7 ;  /* 0x000000ffff027224 */ /* 0x000fca00078e0007 */
[----:B------:R-:W0:Y:S02]  /*0bb0*/  MUFU.RCP64H R3, R5 ;  /* 0x0000000500037308 */ /* 0x000e240000001800 */
[----:B0-----:R-:W-:-:S08]  /*0bc0*/  DFMA R6, -R4, R2, 1 ;  /* 0x3ff000000406742b */ /* 0x001fd00000000102 */
[----:B------:R-:W-:-:S08]  /*0bd0*/  DFMA R6, R6, R6, R6 ;  /* 0x000000060606722b */ /* 0x000fd00000000006 */
[----:B------:R-:W-:-:S08]  /*0be0*/  DFMA R6, R2, R6, R2 ;  /* 0x000000060206722b */ /* 0x000fd00000000002 */
[----:B------:R-:W-:-:S08]  /*0bf0*/  DFMA R2, -R4, R6, 1 ;  /* 0x3ff000000402742b */ /* 0x000fd00000000106 */
[----:B------:R-:W-:-:S08]  /*0c00*/  DFMA R2, R6, R2, R6 ;  /* 0x000000020602722b */ /* 0x000fd00000000006 */
[----:B------:R-:W-:Y:S01]  /*0c10*/  DMUL R2, R2, 8.11296384146066816958e+31 ;  /* 0x4690000002027828 */ /* 0x000fe20000000000 */
[----:B------:R-:W-:Y:S10]  /*0c20*/  BRA `(.L_x_10) ;  /* 0x0000000000087947 */ /* 0x000ff40003800000 */
.L_x_9:
[----:B------:R-:W-:Y:S01]  /*0c30*/  LOP3.LUT R3, R9, 0x80000, RZ, 0xfc, !PT ;  /* 0x0008000009037812 */ /* 0x000fe200078efcff */
[----:B------:R-:W-:-:S07]  /*0c40*/  IMAD.MOV.U32 R2, RZ, RZ, R8 ;  /* 0x000000ffff027224 */ /* 0x000fce00078e0008 */
.L_x_10:
[----:B------:R-:W-:Y:S01]  /*0c50*/  MOV R12, R2 ;  /* 0x00000002000c7202 */ /* 0x000fe20000000f00 */
[----:B------:R-:W-:Y:S02]  /*0c60*/  IMAD.MOV.U32 R13, RZ, RZ, R3 ;  /* 0x000000ffff0d7224 */ /* 0x000fe400078e0003 */
[----:B------:R-:W-:Y:S02]  /*0c70*/  IMAD.MOV.U32 R2, RZ, RZ, R0 ;  /* 0x000000ffff027224 */ /* 0x000fe400078e0000 */
[----:B------:R-:W-:-:S04]  /*0c80*/  IMAD.MOV.U32 R3, RZ, RZ, 0x0 ;  /* 0x00000000ff037424 */ /* 0x000fc800078e00ff */
[----:B------:R-:W-:Y:S05]  /*0c90*/  RET.REL.NODEC R2 `(_Z20one_jacobi_iterationiddiiPdS_ddddS_) ;  /* 0xfffffff002d87950 */ /* 0x000fea0003c3ffff */
        .weak           $__internal_1_$__cuda_sm20_div_rn_f64_full
        .type           $__internal_1_$__cuda_sm20_div_rn_f64_full,@function
        .size           $__internal_1_$__cuda_sm20_div_rn_f64_full,(.L_x_25 - $__internal_1_$__cuda_sm20_div_rn_f64_full)
$__internal_1_$__cuda_sm20_div_rn_f64_full:
[----:B------:R-:W-:Y:S01]  /*0ca0*/  MOV R18, UR17 ;  /* 0x0000001100127c02 */ /* 0x000fe20008000f00 */
[----:B------:R-:W-:Y:S02]  /*0cb0*/  ULOP3.LUT UR4, UR17, 0x800fffff, URZ, 0xc0, !UPT ;  /* 0x800fffff11047892 */ /* 0x000fe4000f8ec0ff */
[----:B------:R-:W-:Y:S01]  /*0cc0*/  MOV R25, UR17 ;  /* 0x0000001100197c02 */ /* 0x000fe20008000f00 */
[----:B------:R-:W-:Y:S01]  /*0cd0*/  IMAD.U32 R21, RZ, RZ, UR17 ;  /* 0x00000011ff157e24 */ /* 0x000fe2000f8e00ff */
[----:B------:R-:W-:Y:S01]  /*0ce0*/  FSETP.GEU.AND P0, PT, |R18|, 1.469367938527859385e-39, PT ;  /* 0x001000001200780b */ /* 0x000fe20003f0e200 */
[----:B------:R-:W-:Y:S01]  /*0cf0*/  ULOP3.LUT UR5, UR4, 0x3ff00000, URZ, 0xfc, !UPT ;  /* 0x3ff0000004057892 */ /* 0x000fe2000f8efcff */
[----:B------:R-:W-:Y:S01]  /*0d00*/  IMAD.U32 R20, RZ, RZ, UR16 ;  /* 0x00000010ff147e24 */ /* 0x000fe2000f8e00ff */
[C---:B------:R-:W-:Y:S01]  /*0d10*/  FSETP.GEU.AND P2, PT, |R23|.reuse, 1.469367938527859385e-39, PT ;  /* 0x001000001700780b */ /* 0x040fe20003f4e200 */
[----:B------:R-:W-:Y:S01]  /*0d20*/  IMAD.MOV.U32 R21, RZ, RZ, R25 ;  /* 0x000000ffff157224 */ /* 0x000fe200078e0019 */
[----:B------:R-:W-:Y:S01]  /*0d30*/  UMOV UR4, UR16 ;  /* 0x0000001000047c82 */ /* 0x000fe20008000000 */
[----:B------:R-:W-:Y:S01]  /*0d40*/  IMAD.U32 R24, RZ, RZ, UR16 ;  /* 0x00000010ff187e24 */ /* 0x000fe2000f8e00ff */
[----:B------:R-:W-:Y:S01]  /*0d50*/  MOV R24, 0x1 ;  /* 0x0000000100187802 */ /* 0x000fe20000000f00 */
[----:B------:R-:W-:Y:S01]  /*0d60*/  IMAD.U32 R18, RZ, RZ, UR4 ;  /* 0x00000004ff127e24 */ /* 0x000fe2000f8e00ff */
[----:B------:R-:W-:Y:S01]  /*0d70*/  LOP3.LUT R33, R23, 0x7ff00000, RZ, 0xc0, !PT ;  /* 0x7ff0000017217812 */ /* 0x000fe200078ec0ff */
[----:B------:R-:W-:Y:S01]  /*0d80*/  IMAD.U32 R19, RZ, RZ, UR5 ;  /* 0x00000005ff137e24 */ /* 0x000fe2000f8e00ff */
[----:B------:R-:W-:Y:S01]  /*0d90*/  ULOP3.LUT UR4, UR17, 0x7ff00000, URZ, 0xc0, !UPT ;  /* 0x7ff0000011047892 */ /* 0x000fe2000f8ec0ff */
[----:B------:R-:W-:Y:S01]  /*0da0*/  IMAD.MOV.U32 R34, RZ, RZ, 0x1ca00000 ;  /* 0x1ca00000ff227424 */ /* 0x000fe200078e00ff */
[----:B------:R-:W-:Y:S01]  /*0db0*/  @!P0 DMUL R18, R20, 8.98846567431157953865e+307 ;  /* 0x7fe0000014128828 */ /* 0x000fe20000000000 */
[----:B------:R-:W-:Y:S02]  /*0dc0*/  BSSY.RECONVERGENT B3, `(.L_x_12) ;  /* 0x000004e000037945 */ /* 0x000fe40003800200 */
[----:B------:R-:W-:-:S02]  /*0dd0*/  @!P2 LOP3.LUT R26, R21, 0x7ff00000, RZ, 0xc0, !PT ;  /* 0x7ff00000151aa812 */ /* 0x000fc400078ec0ff */
[C---:B------:R-:W-:Y:S01]  /*0de0*/  ISETP.GE.U32.AND P1, PT, R33.reuse, UR4, PT ;  /* 0x0000000421007c0c */ /* 0x040fe2000bf26070 */
[----:B------:R-:W0:Y:S01]  /*0df0*/  MUFU.RCP64H R25, R19 ;  /* 0x0000001300197308 */ /* 0x000e220000001800 */
[----:B------:R-:W-:-:S04]  /*0e00*/  @!P2 ISETP.GE.U32.AND P3, PT, R33, R26, PT ;  /* 0x0000001a2100a20c */ /* 0x000fc80003f66070 */
[----:B------:R-:W-:-:S04]  /*0e10*/  @!P2 SEL R27, R34, 0x63400000, !P3 ;  /* 0x63400000221ba807 */ /* 0x000fc80005800000 */
[----:B------:R-:W-:-:S04]  /*0e20*/  @!P2 LOP3.LUT R30, R27, 0x80000000, R23, 0xf8, !PT ;  /* 0x800000001b1ea812 */ /* 0x000fc800078ef817 */
[----:B------:R-:W-:Y:S01]  /*0e30*/  @!P2 LOP3.LUT R31, R30, 0x100000, RZ, 0xfc, !PT ;  /* 0x001000001e1fa812 */ /* 0x000fe200078efcff */
[----:B------:R-:W-:Y:S01]  /*0e40*/  @!P2 IMAD.MOV.U32 R30, RZ, RZ, RZ ;  /* 0x000000ffff1ea224 */ /* 0x000fe200078e00ff */
[----:B0-----:R-:W-:-:S08]  /*0e50*/  DFMA R28, R24, -R18, 1 ;  /* 0x3ff00000181c742b */ /* 0x001fd00000000812 */
[----:B------:R-:W-:-:S08]  /*0e60*/  DFMA R28, R28, R28, R28 ;  /* 0x0000001c1c1c722b */ /* 0x000fd0000000001c */
[----:B------:R-:W-:Y:S01]  /*0e70*/  DFMA R28, R24, R28, R24 ;  /* 0x0000001c181c722b */ /* 0x000fe20000000018 */
[----:B------:R-:W-:Y:S01]  /*0e80*/  SEL R25, R34, 0x63400000, !P1 ;  /* 0x6340000022197807 */ /* 0x000fe20004800000 */
[----:B------:R-:W-:-:S03]  /*0e90*/  IMAD.MOV.U32 R24, RZ, RZ, R22 ;  /* 0x000000ffff187224 */ /* 0x000fc600078e0016 */
[----:B------:R-:W-:-:S03]  /*0ea0*/  LOP3.LUT R25, R25, 0x800fffff, R23, 0xf8, !PT ;  /* 0x800fffff19197812 */ /* 0x000fc600078ef817 */
[----:B------:R-:W-:-:S03]  /*0eb0*/  DFMA R26, R28, -R18, 1 ;  /* 0x3ff000001c1a742b */ /* 0x000fc60000000812 */
[----:B------:R-:W-:-:S05]  /*0ec0*/  @!P2 DFMA R24, R24, 2, -R30 ;  /* 0x400000001818a82b */ /* 0x000fca000000081e */
[----:B------:R-:W-:-:S08]  /*0ed0*/  DFMA R26, R28, R26, R28 ;  /* 0x0000001a1c1a722b */ /* 0x000fd0000000001c */
[----:B------:R-:W-:-:S08]  /*0ee0*/  DMUL R28, R26, R24 ;  /* 0x000000181a1c7228 */ /* 0x000fd00000000000 */
[----:B------:R-:W-:-:S08]  /*0ef0*/  DFMA R30, R28, -R18, R24 ;  /* 0x800000121c1e722b */ /* 0x000fd00000000018 */
[----:B------:R-:W-:Y:S01]  /*0f00*/  DFMA R30, R26, R30, R28 ;  /* 0x0000001e1a1e722b */ /* 0x000fe2000000001c */
[----:B------:R-:W-:Y:S01]  /*0f10*/  MOV R29, R33 ;  /* 0x00000021001d7202 */ /* 0x000fe20000000f00 */
[----:B------:R-:W-:Y:S01]  /*0f20*/  IMAD.U32 R28, RZ, RZ, UR4 ;  /* 0x00000004ff1c7e24 */ /* 0x000fe2000f8e00ff */
[----:B------:R-:W-:Y:S02]  /*0f30*/  @!P2 LOP3.LUT R29, R25, 0x7ff00000, RZ, 0xc0, !PT ;  /* 0x7ff00000191da812 */ /* 0x000fe400078ec0ff */
[----:B------:R-:W-:-:S03]  /*0f40*/  @!P0 LOP3.LUT R28, R19, 0x7ff00000, RZ, 0xc0, !PT ;  /* 0x7ff00000131c8812 */ /* 0x000fc600078ec0ff */
[----:B------:R-:W-:-:S05]  /*0f50*/  VIADD R26, R29, 0xffffffff ;  /* 0xffffffff1d1a7836 */ /* 0x000fca0000000000 */
[----:B------:R-:W-:Y:S01]  /*0f60*/  ISETP.GT.U32.AND P0, PT, R26, 0x7feffffe, PT ;  /* 0x7feffffe1a00780c */ /* 0x000fe20003f04070 */
[----:B------:R-:W-:-:S05]  /*0f70*/  VIADD R26, R28, 0xffffffff ;  /* 0xffffffff1c1a7836 */ /* 0x000fca0000000000 */
[----:B------:R-:W-:-:S13]  /*0f80*/  ISETP.GT.U32.OR P0, PT, R26, 0x7feffffe, P0 ;  /* 0x7feffffe1a00780c */ /* 0x000fda0000704470 */
[----:B------:R-:W-:Y:S05]  /*0f90*/  @P0 BRA `(.L_x_13) ;  /* 0x00000000006c0947 */ /* 0x000fea0003800000 */
[----:B------:R-:W-:-:S04]  /*0fa0*/  LOP3.LUT R26, R21, 0x7ff00000, RZ, 0xc0, !PT ;  /* 0x7ff00000151a7812 */ /* 0x000fc800078ec0ff */
[CC--:B------:R-:W-:Y:S02]  /*0fb0*/  VIADDMNMX R22, R33.reuse, -R26.reuse, 0xb9600000, !PT ;  /* 0xb960000021167446 */ /* 0x0c0fe4000780091a */
[----:B------:R-:W-:Y:S02]  /*0fc0*/  ISETP.GE.U32.AND P0, PT, R33, R26, PT ;  /* 0x0000001a2100720c */ /* 0x000fe40003f06070 */
[----:B------:R-:W-:Y:S02]  /*0fd0*/  VIMNMX R22, PT, PT, R22, 0x46a00000, PT ;  /* 0x46a0000016167848 */ /* 0x000fe40003fe0100 */
[----:B------:R-:W-:-:S04]  /*0fe0*/  SEL R23, R34, 0x63400000, !P0 ;  /* 0x6340000022177807 */ /* 0x000fc80004000000 */
[----:B------:R-:W-:Y:S01]  /*0ff0*/  IADD3 R28, PT, PT, -R23, R22, RZ ;  /* 0x00000016171c7210 */ /* 0x000fe20007ffe1ff */
[----:B------:R-:W-:-:S04]  /*1000*/  IMAD.MOV.U32 R22, RZ, RZ, RZ ;  /* 0x000000ffff167224 */ /* 0x000fc800078e00ff */
[----:B------:R-:W-:-:S06]  /*1010*/  VIADD R23, R28, 0x7fe00000 ;  /* 0x7fe000001c177836 */ /* 0x000fcc0000000000 */
[----:B------:R-:W-:-:S10]  /*1020*/  DMUL R26, R30, R22 ;  /* 0x000000161e1a7228 */ /* 0x000fd40000000000 */
[----:B------:R-:W-:-:S13]  /*1030*/  FSETP.GTU.AND P0, PT, |R27|, 1.469367938527859385e-39, PT ;  /* 0x001000001b00780b */ /* 0x000fda0003f0c200 */
[----:B------:R-:W-:Y:S05]  /*1040*/  @P0 BRA `(.L_x_14) ;  /* 0x0000000000940947 */ /* 0x000fea0003800000 */
[----:B------:R-:W-:Y:S01]  /*1050*/  DFMA R18, R30, -R18, R24 ;  /* 0x800000121e12722b */ /* 0x000fe20000000018 */
[----:B------:R-:W-:-:S09]  /*1060*/  IMAD.MOV.U32 R22, RZ, RZ, RZ ;  /* 0x000000ffff167224 */ /* 0x000fd200078e00ff */
[C---:B------:R-:W-:Y:S02]  /*1070*/  FSETP.NEU.AND P0, PT, R19.reuse, RZ, PT ;  /* 0x000000ff1300720b */ /* 0x040fe40003f0d000 */
[----:B------:R-:W-:-:S04]  /*1080*/  LOP3.LUT R21, R19, 0x80000000, R21, 0x48, !PT ;  /* 0x8000000013157812 */ /* 0x000fc800078e4815 */
[----:B------:R-:W-:-:S07]  /*1090*/  LOP3.LUT R23, R21, R23, RZ, 0xfc, !PT ;  /* 0x0000001715177212 */ /* 0x000fce00078efcff */
[----:B------:R-:W-:Y:S05]  /*10a0*/  @!P0 BRA `(.L_x_14) ;  /* 0x00000000007c8947 */ /* 0x000fea0003800000 */
[----:B------:R-:W-:Y:S01]  /*10b0*/  IADD3 R19, PT, PT, -R28, RZ, RZ ;  /* 0x000000ff1c137210 */ /* 0x000fe20007ffe1ff */
[----:B------:R-:W-:Y:S01]  /*10c0*/  IMAD.MOV.U32 R18, RZ, RZ, RZ ;  /* 0x000000ffff127224 */ /* 0x000fe200078e00ff */
[----:B------:R-:W-:-:S05]  /*10d0*/  DMUL.RP R22, R30, R22 ;  /* 0x000000161e167228 */ /* 0x000fca0000008000 */
[----:B------:R-:W-:-:S05]  /*10e0*/  DFMA R18, R26, -R18, R30 ;  /* 0x800000121a12722b */ /* 0x000fca000000001e */
[----:B------:R-:W-:Y:S02]  /*10f0*/  LOP3.LUT R21, R23, R21, RZ, 0x3c, !PT ;  /* 0x0000001517157212 */ /* 0x000fe400078e3cff */
[----:B------:R-:W-:-:S04]  /*1100*/  IADD3 R18, PT, PT, -R28, -0x43300000, RZ ;  /* 0xbcd000001c127810 */ /* 0x000fc80007ffe1ff */
[----:B------:R-:W-:-:S04]  /*1110*/  FSETP.NEU.AND P0, PT, |R19|, R18, PT ;  /* 0x000000121300720b */ /* 0x000fc80003f0d200 */
[----:B------:R-:W-:Y:S02]  /*1120*/  FSEL R26, R22, R26, !P0 ;  /* 0x0000001a161a7208 */ /* 0x000fe40004000000 */
[----:B------:R-:W-:Y:S01]  /*1130*/  FSEL R27, R21, R27, !P0 ;  /* 0x0000001b151b7208 */ /* 0x000fe20004000000 */
[----:B------:R-:W-:Y:S06]  /*1140*/  BRA `(.L_x_14) ;  /* 0x0000000000547947 */ /* 0x000fec0003800000 */
.L_x_13:
[----:B------:R-:W-:-:S14]  /*1150*/  DSETP.NAN.AND P0, PT, R22, R22, PT ;  /* 0x000000161600722a */ /* 0x000fdc0003f08000 */
[----:B------:R-:W-:Y:S05]  /*1160*/  @P0 BRA `(.L_x_15) ;  /* 0x0000000000440947 */ /* 0x000fea0003800000 */
[----:B------:R-:W-:-:S14]  /*1170*/  DSETP.NAN.AND P0, PT, R20, R20, PT ;  /* 0x000000141400722a */ /* 0x000fdc0003f08000 */
[----:B------:R-:W-:Y:S05]  /*1180*/  @P0 BRA `(.L_x_16) ;  /* 0x0000000000300947 */ /* 0x000fea0003800000 */
[----:B------:R-:W-:Y:S01]  /*1190*/  ISETP.NE.AND P0, PT, R29, R28, PT ;  /* 0x0000001c1d00720c */ /* 0x000fe20003f05270 */
[----:B------:R-:W-:Y:S02]  /*11a0*/  IMAD.MOV.U32 R26, RZ, RZ, 0x0 ;  /* 0x00000000ff1a7424 */ /* 0x000fe400078e00ff */
[----:B------:R-:W-:-:S10]  /*11b0*/  IMAD.MOV.U32 R27, RZ, RZ, -0x80000 ;  /* 0xfff80000ff1b7424 */ /* 0x000fd400078e00ff */
[----:B------:R-:W-:Y:S05]  /*11c0*/  @!P0 BRA `(.L_x_14) ;  /* 0x0000000000348947 */ /* 0x000fea0003800000 */
[----:B------:R-:W-:Y:S02]  /*11d0*/  ISETP.NE.AND P0, PT, R29, 0x7ff00000, PT ;  /* 0x7ff000001d00780c */ /* 0x000fe40003f05270 */
[----:B------:R-:W-:Y:S02]  /*11e0*/  LOP3.LUT R27, R23, 0x80000000, R21, 0x48, !PT ;  /* 0x80000000171b7812 */ /* 0x000fe400078e4815 */
[----:B------:R-:W-:-:S13]  /*11f0*/  ISETP.EQ.OR P0, PT, R28, RZ, !P0 ;  /* 0x000000ff1c00720c */ /* 0x000fda0004702670 */
[----:B------:R-:W-:Y:S02]  /*1200*/  @P0 LOP3.LUT R18, R27, 0x7ff00000, RZ, 0xfc, !PT ;  /* 0x7ff000001b120812 */ /* 0x000fe400078efcff */
[----:B------:R-:W-:Y:S01]  /*1210*/  @!P0 MOV R26, RZ ;  /* 0x000000ff001a8202 */ /* 0x000fe20000000f00 */
[----:B------:R-:W-:Y:S02]  /*1220*/  @P0 IMAD.MOV.U32 R26, RZ, RZ, RZ ;  /* 0x000000ffff1a0224 */ /* 0x000fe400078e00ff */
[----:B------:R-:W-:Y:S01]  /*1230*/  @P0 IMAD.MOV.U32 R27, RZ, RZ, R18 ;  /* 0x000000ffff1b0224 */ /* 0x000fe200078e0012 */
[----:B------:R-:W-:Y:S06]  /*1240*/  BRA `(.L_x_14) ;  /* 0x0000000000147947 */ /* 0x000fec0003800000 */
.L_x_16:
[----:B------:R-:W-:Y:S01]  /*1250*/  LOP3.LUT R27, R21, 0x80000, RZ, 0xfc, !PT ;  /* 0x00080000151b7812 */ /* 0x000fe200078efcff */
[----:B------:R-:W-:Y:S01]  /*1260*/  IMAD.MOV.U32 R26, RZ, RZ, R20 ;  /* 0x000000ffff1a7224 */ /* 0x000fe200078e0014 */
[----:B------:R-:W-:Y:S06]  /*1270*/  BRA `(.L_x_14) ;  /* 0x0000000000087947 */ /* 0x000fec0003800000 */
.L_x_15:
[----:B------:R-:W-:Y:S02]  /*1280*/  LOP3.LUT R27, R23, 0x80000, RZ, 0xfc, !PT ;  /* 0x00080000171b7812 */ /* 0x000fe400078efcff */
[----:B------:R-:W-:-:S07]  /*1290*/  MOV R26, R22 ;  /* 0x00000016001a7202 */ /* 0x000fce0000000f00 */
.L_x_14:
[----:B------:R-:W-:Y:S05]  /*12a0*/  BSYNC.RECONVERGENT B3 ;  /* 0x0000000000037941 */ /* 0x000fea0003800200 */
.L_x_12:
[----:B------:R-:W-:Y:S02]  /*12b0*/  IMAD.MOV.U32 R18, RZ, RZ, R0 ;  /* 0x000000ffff127224 */ /* 0x000fe400078e0000 */
[----:B------:R-:W-:-:S04]  /*12c0*/  IMAD.MOV.U32 R19, RZ, RZ, 0x0 ;  /* 0x00000000ff137424 */ /* 0x000fc800078e00ff */
[----:B------:R-:W-:Y:S05]  /*12d0*/  RET.REL.NODEC R18 `(_Z20one_jacobi_iterationiddiiPdS_ddddS_) ;  /* 0xffffffec12487950 */ /* 0x000fea0003c3ffff */
.L_x_17:
[----:B------:R-:W-:-:S00]  /*12e0*/  BRA `(.L_x_17) ;  /* 0xfffffffc00fc7947 */ /* 0x000fc0000383ffff */
[----:B------:R-:W-:-:S00]  /*12f0*/  NOP ;  /* 0x0000000000007918 */ /* 0x000fc00000000000 */
        /* <DEDUP_REMOVED lines=8> */
.L_x_25:


//--------------------- .text._Z8quickAddPdi      --------------------------
	.section	.text._Z8quickAddPdi,"ax",@progbits
	.align	128
        .global         _Z8quickAddPdi
        .type           _Z8quickAddPdi,@function
        .size           _Z8quickAddPdi,(.L_x_27 - _Z8quickAddPdi)
        .other          _Z8quickAddPdi,@"STO_CUDA_ENTRY STV_DEFAULT"
_Z8quickAddPdi:
.text._Z8quickAddPdi:
[----:B------:R-:W-:Y:S01]  /*0000*/  LDC R1, c[0x0][0x37c] ;  /* 0x0000df00ff017b82 */ /* 0x000fe20000000800 */
[----:B------:R-:W0:Y:S01]  /*0010*/  S2R R0, SR_TID.X ;  /* 0x0000000000007919 */ /* 0x000e220000002100 */
[----:B------:R-:W-:Y:S01]  /*0020*/  BSSY.RECONVERGENT B0, `(.L_x_18) ;  /* 0x0000088000007945 */ /* 0x000fe20003800200 */
[----:B------:R-:W1:Y:S01]  /*0030*/  S2R R3, SR_CTAID.X ;  /* 0x0000000000037919 */ /* 0x000e620000002500 */
[----:B0-----:R-:W-:Y:S01]  /*0040*/  ISETP.NE.AND P0, PT, R0, RZ, PT ;  /* 0x000000ff0000720c */ /* 0x001fe20003f05270 */
[----:B-1----:R-:W-:-:S12]  /*0050*/  IMAD R17, R3, 0x200, R0 ;  /* 0x0000020003117824 */ /* 0x002fd800078e0200 */
[----:B------:R-:W-:Y:S05]  /*0060*/  @P0 BRA `(.L_x_19) ;  /* 0x00000008000c0947 */ /* 0x000fea0003800000 */
[----:B------:R-:W0:Y:S01]  /*0070*/  S2UR UR5, SR_CgaCtaId ;  /* 0x00000000000579c3 */ /* 0x000e220000008800 */
[----:B------:R-:W-:Y:S02]  /*0080*/  UMOV UR4, 0x400 ;  /* 0x0000040000047882 */ /* 0x000fe40000000000 */
[----:B0-----:R-:W-:-:S09]  /*0090*/  ULEA UR4, UR5, UR4, 0x18 ;  /* 0x0000000405047291 */ /* 0x001fd2000f8ec0ff */
[----:B------:R-:W-:Y:S04]  /*00a0*/  STS.128 [UR4], RZ ;  /* 0x000000ffff007988 */ /* 0x000fe80008000c04 */
[----:B------:R-:W-:Y:S04]  /*00b0*/  STS.128 [UR4+0x10], RZ ;  /* 0x000010ffff007988 */ /* 0x000fe80008000c04 */
        /* <DEDUP_REMOVED lines=125> */
[----:B------:R-:W-:Y:S01]  /*0890*/  STS.128 [UR4+0x7f0], RZ ;  /* 0x0007f0ffff007988 */ /* 0x000fe20008000c04 */
.L_x_19:
[----:B------:R-:W-:Y:S05]  /*08a0*/  BSYNC.RECONVERGENT B0 ;  /* 0x0000000000007941 */ /* 0x000fea0003800200 */
.L_x_18:
[----:B------:R-:W0:Y:S01]  /*08b0*/  S2UR UR5, SR_CgaCtaId ;  /* 0x00000000000579c3 */ /* 0x000e220000008800 */
[----:B------:R-:W1:Y:S01]  /*08c0*/  LDCU UR8, c[0x0][0x388] ;  /* 0x00007100ff0877ac */ /* 0x000e620008000800 */
[----:B------:R-:W-:Y:S06]  /*08d0*/  BSSY.RECONVERGENT B0, `(.L_x_20) ;  /* 0x000001f000007945 */ /* 0x000fec0003800200 */
[----:B------:R-:W-:Y:S01]  /*08e0*/  BAR.SYNC.DEFER_BLOCKING 0x0 ;  /* 0x0000000000007b1d */ /* 0x000fe20000010000 */
[----:B------:R-:W-:-:S05]  /*08f0*/  ISETP.GT.U32.AND P0, PT, R0, 0x7f, PT ;  /* 0x0000007f0000780c */ /* 0x000fca0003f04070 */
[----:B------:R-:W-:Y:S01]  /*0900*/  UMOV UR4, 0x400 ;  /* 0x0000040000047882 */ /* 0x000fe20000000000 */
[----:B------:R-:W2:Y:S01]  /*0910*/  LDCU.64 UR6, c[0x0][0x358] ;  /* 0x00006b00ff0677ac */ /* 0x000ea20008000a00 */
[----:B-1----:R-:W-:Y:S01]  /*0920*/  ISETP.GE.AND P1, PT, R17, UR8, PT ;  /* 0x0000000811007c0c */ /* 0x002fe2000bf26270 */
[----:B0-----:R-:W-:Y:S01]  /*0930*/  ULEA UR4, UR5, UR4, 0x18 ;  /* 0x0000000405047291 */ /* 0x001fe2000f8ec0ff */
[----:B------:R-:W0:Y:S05]  /*0940*/  LDCU UR5, c[0x0][0x388] ;  /* 0x00007100ff0577ac */ /* 0x000e2a0008000800 */
[----:B------:R-:W-:-:S06]  /*0950*/  LEA R2, R0, UR4, 0x3 ;  /* 0x0000000400027c11 */ /* 0x000fcc000f8e18ff */
[----:B------:R-:W-:Y:S05]  /*0960*/  @P1 BRA `(.L_x_21) ;  /* 0x0000000000541947 */ /* 0x000fea0003800000 */
[----:B------:R-:W1:Y:S08]  /*0970*/  LDC R16, c[0x0][0x370] ;  /* 0x0000dc00ff107b82 */ /* 0x000e700000000800 */
[----:B------:R-:W3:Y:S02]  /*0980*/  LDC.64 R4, c[0x0][0x380] ;  /* 0x0000e000ff047b82 */ /* 0x000ee40000000a00 */
.L_x_22:
[----:B------:R-:W-:-:S05]  /*0990*/  VIADD R6, R17, 0x100 ;  /* 0x0000010011067836 */ /* 0x000fca0000000000 */
[----:B0-----:R-:W-:Y:S01]  /*09a0*/  ISETP.GE.AND P1, PT, R6, UR5, PT ;  /* 0x0000000506007c0c */ /* 0x001fe2000bf26270 */
[----:B---3--:R-:W-:-:S12]  /*09b0*/  IMAD.WIDE R6, R17, 0x8, R4 ;  /* 0x0000000811067825 */ /* 0x008fd800078e0204 */
[----:B--2---:R-:W2:Y:S04]  /*09c0*/  @!P1 LDG.E.64 R8, desc[UR6][R6.64] ;  /* 0x0000000606089981 */ /* 0x004ea8000c1e1b00 */
[----:B------:R-:W2:Y:S04]  /*09d0*/  @!P1 LDG.E.64 R10, desc[UR6][R6.64+0x800] ;  /* 0x00080006060a9981 */ /* 0x000ea8000c1e1b00 */
[----:B------:R-:W-:Y:S04]  /*09e0*/  @!P1 STG.E.64 desc[UR6][R6.64], RZ ;  /* 0x000000ff06009986 */ /* 0x000fe8000c101b06 */
[----:B------:R-:W3:Y:S01]  /*09f0*/  @P1 LDG.E.64 R14, desc[UR6][R6.64] ;  /* 0x00000006060e1981 */ /* 0x000ee2000c1e1b00 */
[----:B-1----:R-:W-:-:S03]  /*0a00*/  IMAD R17, R16, 0x100, R17 ;  /* 0x0000010010117824 */ /* 0x002fc600078e0211 */
[----:B------:R-:W0:Y:S04]  /*0a10*/  @!P1 LDS.64 R12, [R2] ;  /* 0x00000000020c9984 */ /* 0x000e280000000a00 */
[----:B------:R-:W-:Y:S04]  /*0a20*/  @!P1 STG.E.64 desc[UR6][R6.64+0x800], RZ ;  /* 0x000800ff06009986 */ /* 0x000fe8000c101b06 */
[----:B------:R-:W-:Y:S01]  /*0a30*/  @P1 STG.E.64 desc[UR6][R6.64], RZ ;  /* 0x000000ff06001986 */ /* 0x000fe2000c101b06 */
[----:B--2---:R-:W-:-:S08]  /*0a40*/  @!P1 DADD R8, R8, R10 ;  /* 0x0000000008089229 */ /* 0x004fd0000000000a */
[----:B0-----:R-:W-:-:S07]  /*0a50*/  @!P1 DADD R8, R8, R12 ;  /* 0x0000000008089229 */ /* 0x001fce000000000c */
[----:B------:R-:W-:Y:S04]  /*0a60*/  @!P1 STS.64 [R2], R8 ;  /* 0x0000000802009388 */ /* 0x000fe80000000a00 */
[----:B------:R-:W3:Y:S02]  /*0a70*/  @P1 LDS.64 R10, [R2] ;  /* 0x00000000020a1984 */ /* 0x000ee40000000a00 */
[----:B---3--:R-:W-:-:S07]  /*0a80*/  @P1 DADD R14, R14, R10 ;  /* 0x000000000e0e1229 */ /* 0x008fce000000000a */
[----:B------:R4:W-:Y:S01]  /*0a90*/  @P1 STS.64 [R2], R14 ;  /* 0x0000000e02001388 */ /* 0x0009e20000000a00 */
[----:B------:R-:W-:-:S13]  /*0aa0*/  ISETP.GE.AND P1, PT, R17, UR5, PT ;  /* 0x0000000511007c0c */ /* 0x000fda000bf26270 */
[----:B----4-:R-:W-:Y:S05]  /*0ab0*/  @!P1 BRA `(.L_x_22) ;  /* 0xfffffffc00b49947 */ /* 0x010fea000383ffff */
.L_x_21:
[----:B0-2---:R-:W-:Y:S05]  /*0ac0*/  BSYNC.RECONVERGENT B0 ;  /* 0x0000000000007941 */ /* 0x005fea0003800200 */
.L_x_20:
[----:B------:R-:W-:Y:S01]  /*0ad0*/  BAR.SYNC.DEFER_BLOCKING 0x0 ;  /* 0x0000000000007b1d */ /* 0x000fe20000010000 */
[----:B------:R-:W-:-:S05]  /*0ae0*/  ISETP.GT.U32.AND P1, PT, R0, 0x3f, PT ;  /* 0x0000003f0000780c */ /* 0x000fca0003f24070 */
[----:B------:R-:W-:Y:S04]  /*0af0*/  @!P0 LDS.64 R4, [R2+0x400] ;  /* 0x0004000002048984 */ /* 0x000fe80000000a00 */
[----:B------:R-:W0:Y:S02]  /*0b00*/  @!P0 LDS.64 R6, [R2] ;  /* 0x0000000002068984 */ /* 0x000e240000000a00 */
[----:B0-----:R-:W-:-:S07]  /*0b10*/  @!P0 DADD R4, R4, R6 ;  /* 0x0000000004048229 */ /* 0x001fce0000000006 */
[----:B------:R-:W-:Y:S01]  /*0b20*/  @!P0 STS.64 [R2], R4 ;  /* 0x0000000402008388 */ /* 0x000fe20000000a00 */
[----:B------:R-:W-:Y:S01]  /*0b30*/  BAR.SYNC.DEFER_BLOCKING 0x0 ;  /* 0x0000000000007b1d */ /* 0x000fe20000010000 */
[----:B------:R-:W-:-:S05]  /*0b40*/  ISETP.GT.U32.AND P0, PT, R0, 0x1f, PT ;  /* 0x0000001f0000780c */ /* 0x000fca0003f04070 */
[----:B------:R-:W-:Y:S04]  /*0b50*/  @!P1 LDS.64 R6, [R2+0x200] ;  /* 0x0002000002069984 */ /* 0x000fe80000000a00 */
[----:B------:R-:W0:Y:S02]  /*0b60*/  @!P1 LDS.64 R8, [R2] ;  /* 0x0000000002089984 */ /* 0x000e240000000a00 */
[----:B0-----:R-:W-:-:S07]  /*0b70*/  @!P1 DADD R6, R6, R8 ;  /* 0x0000000006069229 */ /* 0x001fce0000000008 */
[----:B------:R0:W-:Y:S01]  /*0b80*/  @!P1 STS.64 [R2], R6 ;  /* 0x0000000602009388 */ /* 0x0001e20000000a00 */
[----:B------:R-:W-:Y:S06]  /*0b90*/  BAR.SYNC.DEFER_BLOCKING 0x0 ;  /* 0x0000000000007b1d */ /* 0x000fec0000010000 */
[----:B------:R-:W-:Y:S05]  /*0ba0*/  @P0 EXIT ;  /* 0x000000000000094d */ /* 0x000fea0003800000 */
[----:B------:R-:W-:Y:S01]  /*0bb0*/  LDS.64 R4, [R2+0x100] ;  /* 0x0001000002047984 */ /* 0x000fe20000000a00 */
[----:B------:R-:W-:-:S03]  /*0bc0*/  ISETP.NE.AND P0, PT, R0, RZ, PT ;  /* 0x000000ff0000720c */ /* 0x000fc60003f05270 */
[----:B0-----:R-:W0:Y:S02]  /*0bd0*/  LDS.64 R6, [R2] ;  /* 0x0000000002067984 */ /* 0x001e240000000a00 */
[----:B0-----:R-:W-:-:S07]  /*0be0*/  DADD R4, R4, R6 ;  /* 0x0000000004047229 */ /* 0x001fce0000000006 */
[----:B------:R-:W-:Y:S04]  /*0bf0*/  STS.64 [R2], R4 ;  /* 0x0000000402007388 */ /* 0x000fe80000000a00 */
[----:B------:R-:W-:Y:S04]  /*0c00*/  LDS.64 R6, [R2+0x80] ;  /* 0x0000800002067984 */ /* 0x000fe80000000a00 */
[----:B------:R-:W0:Y:S02]  /*0c10*/  LDS.64 R8, [R2] ;  /* 0x0000000002087984 */ /* 0x000e240000000a00 */
        /* <DEDUP_REMOVED lines=17> */
[----:B------:R0:W-:Y:S01]  /*0d30*/  STS.64 [R2], R6 ;  /* 0x0000000602007388 */ /* 0x0001e20000000a00 */
[----:B------:R-:W-:Y:S05]  /*0d40*/  @P0 EXIT ;  /* 0x000000000000094d */ /* 0x000fea0003800000 */
[----:B------:R-:W1:Y:S01]  /*0d50*/  S2UR UR5, SR_CgaCtaId ;  /* 0x00000000000579c3 */ /* 0x000e620000008800 */
[----:B------:R-:W-:-:S07]  /*0d60*/  UMOV UR4, 0x400 ;  /* 0x0000040000047882 */ /* 0x000fce0000000000 */
[----:B0-----:R-:W0:Y:S01]  /*0d70*/  LDC.64 R6, c[0x0][0x380] ;  /* 0x0000e000ff067b82 */ /* 0x001e220000000a00 */
[----:B-1----:R-:W-:Y:S01]  /*0d80*/  ULEA UR4, UR5, UR4, 0x18 ;  /* 0x0000000405047291 */ /* 0x002fe2000f8ec0ff */
[----:B0-----:R-:W-:-:S08]  /*0d90*/  IMAD.WIDE.U32 R2, R3, 0x8, R6 ;  /* 0x0000000803027825 */ /* 0x001fd000078e0006 */
[----:B------:R-:W0:Y:S04]  /*0da0*/  LDS.64 R4, [UR4] ;  /* 0x00000004ff047984 */ /* 0x000e280008000a00 */
[----:B0-----:R-:W-:Y:S01]  /*0db0*/  STG.E.64 desc[UR6][R2.64], R4 ;  /* 0x0000000402007986 */ /* 0x001fe2000c101b06 */
[----:B------:R-:W-:Y:S05]  /*0dc0*/  EXIT ;  /* 0x000000000000794d */ /* 0x000fea0003800000 */
.L_x_23:
        /* <DEDUP_REMOVED lines=11> */
.L_x_27:


//--------------------- .nv.shared.reserved.0     --------------------------
	.section	.nv.shared.reserved.0,"aw",@nobits
	.weak		__nv_reservedSMEM_offset_0_alias
	.size		__nv_reservedSMEM_offset_0_alias, 0, 64
	.other		__nv_reservedSMEM_offset_0_alias,@"STO_CUDA_RESERVED_SHARED STV_DEFAULT"
__nv_reservedSMEM_offset_0_alias:
	.zero		0
	.zero		64


//--------------------- .nv.shared._Z8quickAddPdi --------------------------
	.section	.nv.shared._Z8quickAddPdi,"aw",@nobits
	.sectionflags	@""
	.align	8
.nv.shared._Z8quickAddPdi:
	.zero		3072


//--------------------- .nv.constant0._Z20one_jacobi_iterationiddiiPdS_ddddS_ --------------------------
	.section	.nv.constant0._Z20one_jacobi_iterationiddiiPdS_ddddS_,"a",@progbits
	.sectionflags	@""
	.align	4
.nv.constant0._Z20one_jacobi_iterationiddiiPdS_ddddS_:
	.zero		984


//--------------------- .nv.constant0._Z8quickAddPdi --------------------------
	.section	.nv.constant0._Z8quickAddPdi,"a",@progbits
	.sectionflags	@""
	.align	4
.nv.constant0._Z8quickAddPdi:
	.zero		908


//--------------------- SYMBOLS --------------------------

	.type		.nv.reservedSmem.offset0,@object
	.size		.nv.reservedSmem.offset0,0x4
	.type		.nv.reservedSmem.cap,@object
	.size		.nv.reservedSmem.cap,0x4
